	.target	sm_90a

	.elftype	@"ET_EXEC"


//--------------------- .note.nv.tkinfo           --------------------------
	.section	.note.nv.tkinfo,"",@"SHT_NOTE"
	.sectionflags	@"SHF_NOTE_NV_TKINFO"
	.tkinfo
        /*0018*/ 	.word	0x00000002
        /*0030*/ 	.string	""
        /*0030*/ 	.string	"ptxas"
        /*0030*/ 	.string	"Cuda compilation tools, release 13.0, V13.0.88"
        /*0030*/ 	.string	"Build cuda_13.0.r13.0/compiler.36424714_0"
        /*0030*/ 	.string	"-arch sm_90a -m 64 "



//--------------------- .note.nv.cuinfo           --------------------------
	.section	.note.nv.cuinfo,"",@"SHT_NOTE"
	.sectionflags	@"SHF_NOTE_NV_CUINFO"
        /*0018*/ 	.short	0x0002
        /*001a*/ 	.short	0x005a
        /*001c*/ 	.short	0x0082
	.zero		2


//--------------------- .nv.info                  --------------------------
	.section	.nv.info,"",@"SHT_CUDA_INFO"
	.align	4


	//----- nvinfo : EIATTR_REGCOUNT
	.align		4
        /*0000*/ 	.byte	0x04, 0x2f
        /*0002*/ 	.short	(.L_16 - .L_15)
	.align		4
.L_15:
        /*0004*/ 	.word	index@(_ZN7cutlass13device_kernelINS_4fmha6kernel13FmhaKernelTmaINS1_10collective15FmhaMainloopTmaINS_10bfloat16_tEfN4cute5tupleIJNS7_1CILi64EEESA_NS9_ILi112EEEEEENS4_13DefaultFusionEJEEENS4_15FmhaFwdEpilogueIS6_fNS8_IJSA_SB_SA_EEEEEJEEEEEvNT_6ParamsE)
        /*0008*/ 	.word	0x00000084


	//----- nvinfo : EIATTR_FRAME_SIZE
	.align		4
.L_16:
        /*000c*/ 	.byte	0x04, 0x11
        /*000e*/ 	.short	(.L_18 - .L_17)
	.align		4
.L_17:
        /*0010*/ 	.word	index@($__internal_0_$__cuda_sm20_rcp_rn_f32_slowpath)
        /*0014*/ 	.word	0x00000000


	//----- nvinfo : EIATTR_FRAME_SIZE
	.align		4
.L_18:
        /*0018*/ 	.byte	0x04, 0x11
        /*001a*/ 	.short	(.L_20 - .L_19)
	.align		4
.L_19:
        /*001c*/ 	.word	index@(_ZN7cutlass13device_kernelINS_4fmha6kernel13FmhaKernelTmaINS1_10collective15FmhaMainloopTmaINS_10bfloat16_tEfN4cute5tupleIJNS7_1CILi64EEESA_NS9_ILi112EEEEEENS4_13DefaultFusionEJEEENS4_15FmhaFwdEpilogueIS6_fNS8_IJSA_SB_SA_EEEEEJEEEEEvNT_6ParamsE)
        /*0020*/ 	.word	0x00000000


	//----- nvinfo : EIATTR_MIN_STACK_SIZE
	.align		4
.L_20:
        /*0024*/ 	.byte	0x04, 0x12
        /*0026*/ 	.short	(.L_22 - .L_21)
	.align		4
.L_21:
        /*0028*/ 	.word	index@(_ZN7cutlass13device_kernelINS_4fmha6kernel13FmhaKernelTmaINS1_10collective15FmhaMainloopTmaINS_10bfloat16_tEfN4cute5tupleIJNS7_1CILi64EEESA_NS9_ILi112EEEEEENS4_13DefaultFusionEJEEENS4_15FmhaFwdEpilogueIS6_fNS8_IJSA_SB_SA_EEEEEJEEEEEvNT_6ParamsE)
        /*002c*/ 	.word	0x00000000
.L_22:


//--------------------- .nv.compat                --------------------------
	.section	.nv.compat,"",@"SHT_CUDA_COMPAT_INFO"
	.align	4
        /*0000*/ 	.byte	0x02, 0x09, 0x01, 0x00, 0x02, 0x02, 0x04, 0x00, 0x02, 0x05, 0x05, 0x00, 0x03, 0x07, 0x01, 0x01
        /*0010*/ 	.byte	0x02, 0x03, 0x01, 0x00, 0x02, 0x06, 0x01, 0x00, 0x04, 0x0b, 0x08, 0x00, 0x00, 0x00, 0x00, 0x00
        /*0020*/ 	.byte	0x00, 0x00, 0x00, 0x00


//--------------------- .nv.info._ZN7cutlass13device_kernelINS_4fmha6kernel13FmhaKernelTmaINS1_10collective15FmhaMainloopTmaINS_10bfloat16_tEfN4cute5tupleIJNS7_1CILi64EEESA_NS9_ILi112EEEEEENS4_13DefaultFusionEJEEENS4_15FmhaFwdEpilogueIS6_fNS8_IJSA_SB_SA_EEEEEJEEEEEvNT_6ParamsE --------------------------
	.section	.nv.info._ZN7cutlass13device_kernelINS_4fmha6kernel13FmhaKernelTmaINS1_10collective15FmhaMainloopTmaINS_10bfloat16_tEfN4cute5tupleIJNS7_1CILi64EEESA_NS9_ILi112EEEEEENS4_13DefaultFusionEJEEENS4_15FmhaFwdEpilogueIS6_fNS8_IJSA_SB_SA_EEEEEJEEEEEvNT_6ParamsE,"",@"SHT_CUDA_INFO"
	.sectionflags	@""
	.align	4


	//----- nvinfo : EIATTR_CUDA_API_VERSION
	.align		4
        /*0000*/ 	.byte	0x04, 0x37
        /*0002*/ 	.short	(.L_24 - .L_23)
.L_23:
        /*0004*/ 	.word	0x00000082


	//----- nvinfo : EIATTR_KPARAM_INFO
	.align		4
.L_24:
        /*0008*/ 	.byte	0x04, 0x17
        /*000a*/ 	.short	(.L_26 - .L_25)
.L_25:
        /*000c*/ 	.word	0x00000000
        /*0010*/ 	.short	0x0000
        /*0012*/ 	.short	0x0070
        /*0014*/ 	.byte	0x00, 0xf0, 0x01, 0x20


	//----- nvinfo : EIATTR_SPARSE_MMA_MASK
	.align		4
.L_26:
        /*0018*/ 	.byte	0x03, 0x50
        /*001a*/ 	.short	0x0000


	//----- nvinfo : EIATTR_MAXREG_COUNT
	.align		4
        /*001c*/ 	.byte	0x03, 0x1b
        /*001e*/ 	.short	0x00ff


	//----- nvinfo : EIATTR_NUM_BARRIERS
	.align		4
        /*0020*/ 	.byte	0x02, 0x4c
        /*0022*/ 	.byte	0x02
	.zero		1


	//----- nvinfo : EIATTR_EXTERNS
	.align		4
        /*0024*/ 	.byte	0x04, 0x0f
        /*0026*/ 	.short	(.L_28 - .L_27)


	//   ....[0]....
	.align		4
.L_27:
        /*0028*/ 	.word	index@(__assertfail)


	//----- nvinfo : EIATTR_MERCURY_ISA_VERSION
	.align		4
.L_28:
        /*002c*/ 	.byte	0x03, 0x5f
        /*002e*/ 	.short	0x0101


	//----- nvinfo : EIATTR_COOP_GROUP_MASK_REGIDS
	.align		4
        /*0030*/ 	.byte	0x04, 0x29
        /*0032*/ 	.short	(.L_30 - .L_29)


	//   ....[0]....
.L_29:
        /*0034*/ 	.word	0xffffffff


	//   ....[1]....
        /*0038*/ 	.word	0xffffffff


	//   ....[2]....
        /*003c*/ 	.word	0xffffffff


	//   ....[3]....
        /*0040*/ 	.word	0xffffffff


	//   ....[4]....
        /*0044*/ 	.word	0xffffffff


	//   ....[5]....
        /*0048*/ 	.word	0xffffffff


	//   ....[6]....
        /*004c*/ 	.word	0xffffffff


	//   ....[7]....
        /*0050*/ 	.word	0xffffffff


	//   ....[8]....
        /*0054*/ 	.word	0xffffffff


	//   ....[9]....
        /*0058*/ 	.word	0xffffffff


	//   ....[10]....
        /*005c*/ 	.word	0xffffffff


	//   ....[11]....
        /*0060*/ 	.word	0xffffffff


	//   ....[12]....
        /*0064*/ 	.word	0xffffffff


	//   ....[13]....
        /*0068*/ 	.word	0xffffffff


	//   ....[14]....
        /*006c*/ 	.word	0xffffffff


	//   ....[15]....
        /*0070*/ 	.word	0xffffffff


	//   ....[16]....
        /*0074*/ 	.word	0xffffffff


	//----- nvinfo : EIATTR_COOP_GROUP_INSTR_OFFSETS
	.align		4
.L_30:
        /*0078*/ 	.byte	0x04, 0x28
        /*007a*/ 	.short	(.L_32 - .L_31)


	//   ....[0]....
.L_31:
        /*007c*/ 	.word	0x00000050


	//   ....[1]....
        /*0080*/ 	.word	0x00000140


	//   ....[2]....
        /*0084*/ 	.word	0x00000270


	//   ....[3]....
        /*0088*/ 	.word	0x00000410


	//   ....[4]....
        /*008c*/ 	.word	0x000005b0


	//   ....[5]....
        /*0090*/ 	.word	0x00002320


	//   ....[6]....
        /*0094*/ 	.word	0x000023b0


	//   ....[7]....
        /*0098*/ 	.word	0x00002490


	//   ....[8]....
        /*009c*/ 	.word	0x00002610


	//   ....[9]....
        /*00a0*/ 	.word	0x00004740


	//   ....[10]....
        /*00a4*/ 	.word	0x00004770


	//   ....[11]....
        /*00a8*/ 	.word	0x000047a0


	//   ....[12]....
        /*00ac*/ 	.word	0x000047c0


	//   ....[13]....
        /*00b0*/ 	.word	0x00006ba0


	//   ....[14]....
        /*00b4*/ 	.word	0x00006be0


	//   ....[15]....
        /*00b8*/ 	.word	0x00006c20


	//   ....[16]....
        /*00bc*/ 	.word	0x00006c30


	//----- nvinfo : EIATTR_SYSCALL_OFFSETS
	.align		4
.L_32:
        /*00c0*/ 	.byte	0x04, 0x46
        /*00c2*/ 	.short	(.L_34 - .L_33)


	//   ....[0]....
.L_33:
        /*00c4*/ 	.word	0x000076c0


	//   ....[1]....
        /*00c8*/ 	.word	0x000077e0


	//----- nvinfo : EIATTR_MBARRIER_INSTR_OFFSETS
	.align		4
.L_34:
        /*00cc*/ 	.byte	0x04, 0x39
        /*00ce*/ 	.short	(.L_36 - .L_35)


	//   ....[0]....
.L_35:
        /*00d0*/ 	.word	0x00000240
        /*00d4*/ 	.word	0x000000ff
        /*00d8*/ 	.word	0x00011840
        /*00dc*/ 	.short	0x0100
        /*00de*/ 	.byte	0x08
	.zero		1


	//   ....[1]....
        /*00e0*/ 	.word	0x00000250
        /*00e4*/ 	.word	0x000000ff
        /*00e8*/ 	.word	0x00011848
        /*00ec*/ 	.short	0x0100
        /*00ee*/ 	.byte	0x08
	.zero		1


	//   ....[2]....
        /*00f0*/ 	.word	0x00000380
        /*00f4*/ 	.word	0x000000ff
        /*00f8*/ 	.word	0x00011800
        /*00fc*/ 	.short	0x0100
        /*00fe*/ 	.byte	0x08
	.zero		1


	//   ....[3]....
        /*0100*/ 	.word	0x00000390
        /*0104*/ 	.word	0x000000ff
        /*0108*/ 	.word	0x00011820
        /*010c*/ 	.short	0x0100
        /*010e*/ 	.byte	0x08
	.zero		1


	//   ....[4]....
        /*0110*/ 	.word	0x000003a0
        /*0114*/ 	.word	0x000000ff
        /*0118*/ 	.word	0x00011808
        /*011c*/ 	.short	0x0100
        /*011e*/ 	.byte	0x08
	.zero		1


	//   ....[5]....
        /*0120*/ 	.word	0x000003b0
        /*0124*/ 	.word	0x000000ff
        /*0128*/ 	.word	0x00011828
        /*012c*/ 	.short	0x0100
        /*012e*/ 	.byte	0x08
	.zero		1


	//   ....[6]....
        /*0130*/ 	.word	0x000003c0
        /*0134*/ 	.word	0x000000ff
        /*0138*/ 	.word	0x00011810
        /*013c*/ 	.short	0x0100
        /*013e*/ 	.byte	0x08
	.zero		1


	//   ....[7]....
        /*0140*/ 	.word	0x000003d0
        /*0144*/ 	.word	0x000000ff
        /*0148*/ 	.word	0x00011830
        /*014c*/ 	.short	0x0100
        /*014e*/ 	.byte	0x08
	.zero		1


	//   ....[8]....
        /*0150*/ 	.word	0x000003e0
        /*0154*/ 	.word	0x000000ff
        /*0158*/ 	.word	0x00011818
        /*015c*/ 	.short	0x0100
        /*015e*/ 	.byte	0x08
	.zero		1


	//   ....[9]....
        /*0160*/ 	.word	0x000003f0
        /*0164*/ 	.word	0x000000ff
        /*0168*/ 	.word	0x00011838
        /*016c*/ 	.short	0x0100
        /*016e*/ 	.byte	0x08
	.zero		1


	//   ....[10]....
        /*0170*/ 	.word	0x00000520
        /*0174*/ 	.word	0x000000ff
        /*0178*/ 	.word	0x00011850
        /*017c*/ 	.short	0x0100
        /*017e*/ 	.byte	0x08
	.zero		1


	//   ....[11]....
        /*0180*/ 	.word	0x00000530
        /*0184*/ 	.word	0x000000ff
        /*0188*/ 	.word	0x00011870
        /*018c*/ 	.short	0x0100
        /*018e*/ 	.byte	0x08
	.zero		1


	//   ....[12]....
        /*0190*/ 	.word	0x00000540
        /*0194*/ 	.word	0x000000ff
        /*0198*/ 	.word	0x00011858
        /*019c*/ 	.short	0x0100
        /*019e*/ 	.byte	0x08
	.zero		1


	//   ....[13]....
        /*01a0*/ 	.word	0x00000550
        /*01a4*/ 	.word	0x000000ff
        /*01a8*/ 	.word	0x00011878
        /*01ac*/ 	.short	0x0100
        /*01ae*/ 	.byte	0x08
	.zero		1


	//   ....[14]....
        /*01b0*/ 	.word	0x00000560
        /*01b4*/ 	.word	0x000000ff
        /*01b8*/ 	.word	0x00011860
        /*01bc*/ 	.short	0x0100
        /*01be*/ 	.byte	0x08
	.zero		1


	//   ....[15]....
        /*01c0*/ 	.word	0x00000570
        /*01c4*/ 	.word	0x000000ff
        /*01c8*/ 	.word	0x00011880
        /*01cc*/ 	.short	0x0100
        /*01ce*/ 	.byte	0x08
	.zero		1


	//   ....[16]....
        /*01d0*/ 	.word	0x00000580
        /*01d4*/ 	.word	0x000000ff
        /*01d8*/ 	.word	0x00011868
        /*01dc*/ 	.short	0x0100
        /*01de*/ 	.byte	0x08
	.zero		1


	//   ....[17]....
        /*01e0*/ 	.word	0x00000590
        /*01e4*/ 	.word	0x000000ff
        /*01e8*/ 	.word	0x00011888
        /*01ec*/ 	.short	0x0100
        /*01ee*/ 	.byte	0x08
	.zero		1


	//   ....[18]....
        /*01f0*/ 	.word	0x000006e0
        /*01f4*/ 	.word	0x00000003
        /*01f8*/ 	.word	0x00011848
        /*01fc*/ 	.short	0x010a
        /*01fe*/ 	.byte	0x3f
	.zero		1


	//   ....[19]....
        /*0200*/ 	.word	0x00000bc0
        /*0204*/ 	.word	0x00000000
        /*0208*/ 	.word	0x00011820
        /*020c*/ 	.short	0x010a
        /*020e*/ 	.byte	0x3f
	.zero		1


	//   ....[20]....
        /*0210*/ 	.word	0x00000f50
        /*0214*/ 	.word	0x00000000
        /*0218*/ 	.word	0x00011820
        /*021c*/ 	.short	0x010a
        /*021e*/ 	.byte	0x3f
	.zero		1


	//   ....[21]....
        /*0220*/ 	.word	0x000013d0
        /*0224*/ 	.word	0x00000002
        /*0228*/ 	.word	0x00011820
        /*022c*/ 	.short	0x010a
        /*022e*/ 	.byte	0x3f
	.zero		1


	//   ....[22]....
        /*0230*/ 	.word	0x00001800
        /*0234*/ 	.word	0x00000009
        /*0238*/ 	.word	0x00011820
        /*023c*/ 	.short	0x010a
        /*023e*/ 	.byte	0x3f
	.zero		1


	//   ....[23]....
        /*0240*/ 	.word	0x00001c90
        /*0244*/ 	.word	0x00000002
        /*0248*/ 	.word	0x00011840
        /*024c*/ 	.short	0x010a
        /*024e*/ 	.byte	0x3f
	.zero		1


	//   ....[24]....
        /*0250*/ 	.word	0x00001cb0
        /*0254*/ 	.word	0x00000002
        /*0258*/ 	.word	0x00011800
        /*025c*/ 	.short	0x010a
        /*025e*/ 	.byte	0x3f
	.zero		1


	//   ....[25]....
        /*0260*/ 	.word	0x00002ab0
        /*0264*/ 	.word	0x00000002
        /*0268*/ 	.word	0x00011808
        /*026c*/ 	.short	0x010a
        /*026e*/ 	.byte	0x3f
	.zero		1


	//   ....[26]....
        /*0270*/ 	.word	0x00003b70
        /*0274*/ 	.word	0x00000011
        /*0278*/ 	.word	0x00000000
        /*027c*/ 	.short	0x0101
        /*027e*/ 	.byte	0x3f
	.zero		1


	//   ....[27]....
        /*0280*/ 	.word	0x00003c20
        /*0284*/ 	.word	0x00000009
        /*0288*/ 	.word	0x00011800
        /*028c*/ 	.short	0x010a
        /*028e*/ 	.byte	0x3f
	.zero		1


	//   ....[28]....
        /*0290*/ 	.word	0x00004080
        /*0294*/ 	.word	0x00000004
        /*0298*/ 	.word	0x00011820
        /*029c*/ 	.short	0x010a
        /*029e*/ 	.byte	0x3f
	.zero		1


	//   ....[29]....
        /*02a0*/ 	.word	0x00004760
        /*02a4*/ 	.word	0x0000007c
        /*02a8*/ 	.word	0x00000000
        /*02ac*/ 	.short	0x0101
        /*02ae*/ 	.byte	0x3f
	.zero		1


	//   ....[30]....
        /*02b0*/ 	.word	0x00004840
        /*02b4*/ 	.word	0x00000078
        /*02b8*/ 	.word	0x00011800
        /*02bc*/ 	.short	0x010a
        /*02be*/ 	.byte	0x3f
	.zero		1


	//   ....[31]....
        /*02c0*/ 	.word	0x000065f0
        /*02c4*/ 	.word	0x00000012
        /*02c8*/ 	.word	0x00000000
        /*02cc*/ 	.short	0x0101
        /*02ce*/ 	.byte	0x3f
	.zero		1


	//   ....[32]....
        /*02d0*/ 	.word	0x00006670
        /*02d4*/ 	.word	0x00000012
        /*02d8*/ 	.word	0x00011820
        /*02dc*/ 	.short	0x010a
        /*02de*/ 	.byte	0x3f
	.zero		1


	//   ....[33]....
        /*02e0*/ 	.word	0x000088d0
        /*02e4*/ 	.word	0x00000003
        /*02e8*/ 	.word	0x00011848
        /*02ec*/ 	.short	0x010a
        /*02ee*/ 	.byte	0x3f
	.zero		1


	//   ....[34]....
        /*02f0*/ 	.word	0x00008920
        /*02f4*/ 	.word	0x00000000
        /*02f8*/ 	.word	0x00011820
        /*02fc*/ 	.short	0x010a
        /*02fe*/ 	.byte	0x3f
	.zero		1


	//   ....[35]....
        /*0300*/ 	.word	0x00008970
        /*0304*/ 	.word	0x00000000
        /*0308*/ 	.word	0x00011820
        /*030c*/ 	.short	0x010a
        /*030e*/ 	.byte	0x3f
	.zero		1


	//   ....[36]....
        /*0310*/ 	.word	0x000089c0
        /*0314*/ 	.word	0x00000002
        /*0318*/ 	.word	0x00011820
        /*031c*/ 	.short	0x010a
        /*031e*/ 	.byte	0x3f
	.zero		1


	//   ....[37]....
        /*0320*/ 	.word	0x00008a10
        /*0324*/ 	.word	0x00000009
        /*0328*/ 	.word	0x00011820
        /*032c*/ 	.short	0x010a
        /*032e*/ 	.byte	0x3f
	.zero		1


	//   ....[38]....
        /*0330*/ 	.word	0x00008a60
        /*0334*/ 	.word	0x00000002
        /*0338*/ 	.word	0x00011840
        /*033c*/ 	.short	0x010a
        /*033e*/ 	.byte	0x3f
	.zero		1


	//   ....[39]....
        /*0340*/ 	.word	0x00008ab0
        /*0344*/ 	.word	0x00000002
        /*0348*/ 	.word	0x00011800
        /*034c*/ 	.short	0x010a
        /*034e*/ 	.byte	0x3f
	.zero		1


	//   ....[40]....
        /*0350*/ 	.word	0x00008b00
        /*0354*/ 	.word	0x00000002
        /*0358*/ 	.word	0x00011808
        /*035c*/ 	.short	0x010a
        /*035e*/ 	.byte	0x3f
	.zero		1


	//   ....[41]....
        /*0360*/ 	.word	0x00008b50
        /*0364*/ 	.word	0x00000009
        /*0368*/ 	.word	0x00011800
        /*036c*/ 	.short	0x010a
        /*036e*/ 	.byte	0x3f
	.zero		1


	//   ....[42]....
        /*0370*/ 	.word	0x00008ba0
        /*0374*/ 	.word	0x00000004
        /*0378*/ 	.word	0x00011820
        /*037c*/ 	.short	0x010a
        /*037e*/ 	.byte	0x3f
	.zero		1


	//   ....[43]....
        /*0380*/ 	.word	0x00008bf0
        /*0384*/ 	.word	0x00000078
        /*0388*/ 	.word	0x00011800
        /*038c*/ 	.short	0x010a
        /*038e*/ 	.byte	0x3f
	.zero		1


	//   ....[44]....
        /*0390*/ 	.word	0x00008c40
        /*0394*/ 	.word	0x00000012
        /*0398*/ 	.word	0x00011820
        /*039c*/ 	.short	0x010a
        /*039e*/ 	.byte	0x3f
	.zero		1


	//----- nvinfo : EIATTR_NUM_MBARRIERS
	.align		4
.L_36:
        /*03a0*/ 	.byte	0x03, 0x38
        /*03a2*/ 	.short	0x0012


	//----- nvinfo : EIATTR_EXIT_INSTR_OFFSETS
	.align		4
        /*03a4*/ 	.byte	0x04, 0x1c
        /*03a6*/ 	.short	(.L_38 - .L_37)


	//   ....[0]....
.L_37:
        /*03a8*/ 	.word	0x000088c0


	//----- nvinfo : EIATTR_MAX_THREADS
	.align		4
.L_38:
        /*03ac*/ 	.byte	0x04, 0x05
        /*03ae*/ 	.short	(.L_40 - .L_39)
.L_39:
        /*03b0*/ 	.word	0x00000080
        /*03b4*/ 	.word	0x00000001
        /*03b8*/ 	.word	0x00000001


	//----- nvinfo : EIATTR_CRS_STACK_SIZE
	.align		4
.L_40:
        /*03bc*/ 	.byte	0x04, 0x1e
        /*03be*/ 	.short	(.L_42 - .L_41)
.L_41:
        /*03c0*/ 	.word	0x00000000


	//----- nvinfo : EIATTR_CBANK_PARAM_SIZE
	.align		4
.L_42:
        /*03c4*/ 	.byte	0x03, 0x19
        /*03c6*/ 	.short	0x0870


	//----- nvinfo : EIATTR_PARAM_CBANK
	.align		4
        /*03c8*/ 	.byte	0x04, 0x0a
        /*03ca*/ 	.short	(.L_44 - .L_43)
	.align		4
.L_43:
        /*03cc*/ 	.word	index@(.nv.constant0._ZN7cutlass13device_kernelINS_4fmha6kernel13FmhaKernelTmaINS1_10collective15FmhaMainloopTmaINS_10bfloat16_tEfN4cute5tupleIJNS7_1CILi64EEESA_NS9_ILi112EEEEEENS4_13DefaultFusionEJEEENS4_15FmhaFwdEpilogueIS6_fNS8_IJSA_SB_SA_EEEEEJEEEEEvNT_6ParamsE)
        /*03d0*/ 	.short	0x0210
        /*03d2*/ 	.short	0x0870


	//----- nvinfo : EIATTR_SW_WAR
	.align		4
.L_44:
        /*03d4*/ 	.byte	0x04, 0x36
        /*03d6*/ 	.short	(.L_46 - .L_45)
.L_45:
        /*03d8*/ 	.word	0x00000008
.L_46:


//--------------------- .nv.callgraph             --------------------------
	.section	.nv.callgraph,"",@"SHT_CUDA_CALLGRAPH"
	.align	4
	.sectionentsize	8
	.align		4
        /*0000*/ 	.word	0x00000000
	.align		4
        /*0004*/ 	.word	0xffffffff
	.align		4
        /*0008*/ 	.word	index@(_ZN7cutlass13device_kernelINS_4fmha6kernel13FmhaKernelTmaINS1_10collective15FmhaMainloopTmaINS_10bfloat16_tEfN4cute5tupleIJNS7_1CILi64EEESA_NS9_ILi112EEEEEENS4_13DefaultFusionEJEEENS4_15FmhaFwdEpilogueIS6_fNS8_IJSA_SB_SA_EEEEEJEEEEEvNT_6ParamsE)
	.align		4
        /*000c*/ 	.word	index@(__assertfail)
	.align		4
        /*0010*/ 	.word	0x00000000
	.align		4
        /*0014*/ 	.word	0xfffffffe
	.align		4
        /*0018*/ 	.word	0x00000000
	.align		4
        /*001c*/ 	.word	0xfffffffd
	.align		4
        /*0020*/ 	.word	0x00000000
	.align		4
        /*0024*/ 	.word	0xfffffffc


//--------------------- .nv.constant4             --------------------------
	.section	.nv.constant4,"a",@progbits
	.align	8
	.align		8
.nv.constant4:
        /*0000*/ 	.dword	__assertfail
	.align		8
        /*0008*/ 	.dword	__unnamed_1
	.align		8
        /*0010*/ 	.dword	__unnamed_2
	.align		8
        /*0018*/ 	.dword	_ZN39_INTERNAL_a1427e56_4_k_cu_70920582_28114cuda3std3__45__cpo5beginE
	.align		8
        /*0020*/ 	.dword	_ZN39_INTERNAL_a1427e56_4_k_cu_70920582_28114cuda3std3__45__cpo3endE
	.align		8
        /*0028*/ 	.dword	_ZN39_INTERNAL_a1427e56_4_k_cu_70920582_28114cuda3std3__45__cpo6cbeginE
	.align		8
        /*0030*/ 	.dword	_ZN39_INTERNAL_a1427e56_4_k_cu_70920582_28114cuda3std3__45__cpo4cendE
	.align		8
        /*0038*/ 	.dword	_ZN39_INTERNAL_a1427e56_4_k_cu_70920582_28114cuda3std3__441_GLOBAL__N__a1427e56_4_k_cu_70920582_28116ignoreE
	.align		8
        /*0040*/ 	.dword	_ZN39_INTERNAL_a1427e56_4_k_cu_70920582_28114cuda3std3__419piecewise_constructE
	.align		8
        /*0048*/ 	.dword	_ZN39_INTERNAL_a1427e56_4_k_cu_70920582_28114cuda3std3__48in_placeE
	.align		8
        /*0050*/ 	.dword	_ZN39_INTERNAL_a1427e56_4_k_cu_70920582_28114cuda3std6ranges3__45__cpo4swapE
	.align		8
        /*0058*/ 	.dword	_ZN39_INTERNAL_a1427e56_4_k_cu_70920582_28114cuda3std6ranges3__45__cpo9iter_moveE
	.align		8
        /*0060*/ 	.dword	_ZN39_INTERNAL_a1427e56_4_k_cu_70920582_28114cute7productE
	.align		8
        /*0068*/ 	.dword	_ZN39_INTERNAL_a1427e56_4_k_cu_70920582_28114cute1_E
	.align		8
        /*0070*/ 	.dword	$str$23
	.align		8
        /*0078*/ 	.dword	$str$24


//--------------------- .text._ZN7cutlass13device_kernelINS_4fmha6kernel13FmhaKernelTmaINS1_10collective15FmhaMainloopTmaINS_10bfloat16_tEfN4cute5tupleIJNS7_1CILi64EEESA_NS9_ILi112EEEEEENS4_13DefaultFusionEJEEENS4_15FmhaFwdEpilogueIS6_fNS8_IJSA_SB_SA_EEEEEJEEEEEvNT_6ParamsE --------------------------
	.section	.text._ZN7cutlass13device_kernelINS_4fmha6kernel13FmhaKernelTmaINS1_10collective15FmhaMainloopTmaINS_10bfloat16_tEfN4cute5tupleIJNS7_1CILi64EEESA_NS9_ILi112EEEEEENS4_13DefaultFusionEJEEENS4_15FmhaFwdEpilogueIS6_fNS8_IJSA_SB_SA_EEEEEJEEEEEvNT_6ParamsE,"ax",@progbits
	.align	128
.text._ZN7cutlass13device_kernelINS_4fmha6kernel13FmhaKernelTmaINS1_10collective15FmhaMainloopTmaINS_10bfloat16_tEfN4cute5tupleIJNS7_1CILi64EEESA_NS9_ILi112EEEEEENS4_13DefaultFusionEJEEENS4_15FmhaFwdEpilogueIS6_fNS8_IJSA_SB_SA_EEEEEJEEEEEvNT_6ParamsE:
        .type           _ZN7cutlass13device_kernelINS_4fmha6kernel13FmhaKernelTmaINS1_10collective15FmhaMainloopTmaINS_10bfloat16_tEfN4cute5tupleIJNS7_1CILi64EEESA_NS9_ILi112EEEEEENS4_13DefaultFusionEJEEENS4_15FmhaFwdEpilogueIS6_fNS8_IJSA_SB_SA_EEEEEJEEEEEvNT_6ParamsE,@function
        .size           _ZN7cutlass13device_kernelINS_4fmha6kernel13FmhaKernelTmaINS1_10collective15FmhaMainloopTmaINS_10bfloat16_tEfN4cute5tupleIJNS7_1CILi64EEESA_NS9_ILi112EEEEEENS4_13DefaultFusionEJEEENS4_15FmhaFwdEpilogueIS6_fNS8_IJSA_SB_SA_EEEEEJEEEEEvNT_6ParamsE,(.L_x_86 - _ZN7cutlass13device_kernelINS_4fmha6kernel13FmhaKernelTmaINS1_10collective15FmhaMainloopTmaINS_10bfloat16_tEfN4cute5tupleIJNS7_1CILi64EEESA_NS9_ILi112EEEEEENS4_13DefaultFusionEJEEENS4_15FmhaFwdEpilogueIS6_fNS8_IJSA_SB_SA_EEEEEJEEEEEvNT_6ParamsE)
        .other          _ZN7cutlass13device_kernelINS_4fmha6kernel13FmhaKernelTmaINS1_10collective15FmhaMainloopTmaINS_10bfloat16_tEfN4cute5tupleIJNS7_1CILi64EEESA_NS9_ILi112EEEEEENS4_13DefaultFusionEJEEENS4_15FmhaFwdEpilogueIS6_fNS8_IJSA_SB_SA_EEEEEJEEEEEvNT_6ParamsE,@"STO_CUDA_ENTRY STV_DEFAULT"
_ZN7cutlass13device_kernelINS_4fmha6kernel13FmhaKernelTmaINS1_10collective15FmhaMainloopTmaINS_10bfloat16_tEfN4cute5tupleIJNS7_1CILi64EEESA_NS9_ILi112EEEEEENS4_13DefaultFusionEJEEENS4_15FmhaFwdEpilogueIS6_fNS8_IJSA_SB_SA_EEEEEJEEEEEvNT_6ParamsE:
[----:B------:R-:W1:Y:S01]  /*0000*/  LDC R1, c[0x0][0x28] ;  /* 0x00000a00ff017b82 */ /* 0x000e620000000800 */
[----:B------:R-:W2:Y:S01]  /*0010*/  S2R R20, SR_TID.X ;  /* 0x0000000000147919 */ /* 0x000ea20000002100 */
[----:B------:R-:W-:Y:S01]  /*0020*/  ELECT P0, URZ, PT ;  /* 0x00000000003f782f */ /* 0x000fe20003800000 */
[----:B------:R-:W-:Y:S01]  /*0030*/  BSSY B0, `(.L_x_0) ;  /* 0x0000010000007945 */ /* 0x000fe20003800000 */
[----:B--2---:R-:W-:-:S05]  /*0040*/  SHF.R.U32.HI R8, RZ, 0x5, R20 ;  /* 0x00000005ff087819 */ /* 0x004fca0000011614 */
[----:B------:R-:W2:Y:S02]  /*0050*/  SHFL.IDX PT, R0, R8, RZ, 0x1f ;  /* 0x00001fff08007589 */ /* 0x000ea400000e0000 */
[----:B--2---:R-:W-:-:S13]  /*0060*/  ISETP.NE.OR P0, PT, R0, RZ, !P0 ;  /* 0x000000ff0000720c */ /* 0x004fda0004705670 */
[----:B-1----:R-:W-:Y:S05]  /*0070*/  @P0 BRA `(.L_x_1) ;  /* 0x00000000002c0947 */ /* 0x002fea0003800000 */
[----:B------:R-:W-:Y:S02]  /*0080*/  ULDC.64 UR4, c[0x0][0x198] ;  /* 0x0000660000047ab9 */ /* 0x000fe40000000a00 */
[----:B------:R-:W-:Y:S02]  /*0090*/  UIADD3 UR6, UP0, UR4, 0xf0, URZ ;  /* 0x000000f004067890 */ /* 0x000fe4000ff1e03f */
[----:B------:R-:W-:Y:S02]  /*00a0*/  UIADD3 UR8, UP1, UR4, 0x1f0, URZ ;  /* 0x000001f004087890 */ /* 0x000fe4000ff3e03f */
[----:B------:R-:W-:Y:S02]  /*00b0*/  UIADD3 UR4, UP2, UR4, 0x2f0, URZ ;  /* 0x000002f004047890 */ /* 0x000fe4000ff5e03f */
[----:B------:R-:W-:Y:S02]  /*00c0*/  UIADD3.X UR7, URZ, UR5, URZ, UP0, !UPT ;  /* 0x000000053f077290 */ /* 0x000fe400087fe43f */
[----:B------:R-:W-:-:S02]  /*00d0*/  UIADD3.X UR9, URZ, UR5, URZ, UP1, !UPT ;  /* 0x000000053f097290 */ /* 0x000fc40008ffe43f */
[----:B------:R-:W-:-:S05]  /*00e0*/  UIADD3.X UR5, URZ, UR5, URZ, UP2, !UPT ;  /* 0x000000053f057290 */ /* 0x000fca00097fe43f */
[----:B------:R1:W-:Y:S02]  /*00f0*/  UTMACCTL.PF [UR6] ;  /* 0x00000000060079b9 */ /* 0x0003e40008040000 */
[----:B------:R1:W-:Y:S02]  /*0100*/  UTMACCTL.PF [UR8] ;  /* 0x00000000080079b9 */ /* 0x0003e40008040000 */
[----:B------:R1:W-:Y:S02]  /*0110*/  UTMACCTL.PF [UR4] ;  /* 0x00000000040079b9 */ /* 0x0003e40008040000 */
[----:B-1----:R-:W-:Y:S01]  /*0120*/  NOP ;  /* 0x0000000000007918 */ /* 0x002fe20000000000 */
.L_x_1:
[----:B------:R-:W-:Y:S05]  /*0130*/  BSYNC B0 ;  /* 0x0000000000007941 */ /* 0x000fea0003800000 */
.L_x_0:
[----:B------:R-:W1:Y:S02]  /*0140*/  SHFL.IDX PT, R0, R8, RZ, 0x1f ;  /* 0x00001fff08007589 */ /* 0x000e6400000e0000 */
[----:B-1----:R-:W-:-:S13]  /*0150*/  ISETP.NE.AND P0, PT, R0, RZ, PT ;  /* 0x000000ff0000720c */ /* 0x002fda0003f05270 */
[----:B------:R-:W-:Y:S05]  /*0160*/  @P0 BRA `(.L_x_2) ;  /* 0x0000000000400947 */ /* 0x000fea0003800000 */
[----:B------:R-:W1:Y:S01]  /*0170*/  S2UR UR8, SR_CgaCtaId ;  /* 0x00000000000879c3 */ /* 0x000e620000008800 */
[----:B------:R-:W-:Y:S01]  /*0180*/  UMOV UR4, 0x400 ;  /* 0x0000040000047882 */ /* 0x000fe20000000000 */
[----:B------:R-:W-:Y:S01]  /*0190*/  UMOV UR5, 0x1 ;  /* 0x0000000100057882 */ /* 0x000fe20000000000 */
[----:B------:R-:W-:Y:S01]  /*01a0*/  UMOV UR6, 0x80 ;  /* 0x0000008000067882 */ /* 0x000fe20000000000 */
[----:B------:R-:W-:Y:S01]  /*01b0*/  ELECT P0, URZ, PT ;  /* 0x00000000003f782f */ /* 0x000fe20003800000 */
[----:B------:R-:W-:-:S04]  /*01c0*/  UIADD3 UR6, -UR6, 0x100000, URZ ;  /* 0x0010000006067890 */ /* 0x000fc8000fffe13f */
[----:B------:R-:W-:Y:S02]  /*01d0*/  USHF.L.U32 UR7, UR6, 0xb, URZ ;  /* 0x0000000b06077899 */ /* 0x000fe4000800063f */
[----:B------:R-:W-:Y:S02]  /*01e0*/  USHF.L.U32 UR6, UR6, 0x1, URZ ;  /* 0x0000000106067899 */ /* 0x000fe4000800063f */
[----:B-1----:R-:W-:Y:S02]  /*01f0*/  ULEA UR8, UR8, UR4, 0x18 ;  /* 0x0000000408087291 */ /* 0x002fe4000f8ec03f */
[----:B------:R-:W-:-:S04]  /*0200*/  UIADD3 UR4, -UR5, 0x100000, URZ ;  /* 0x0010000005047890 */ /* 0x000fc8000fffe13f */
[----:B------:R-:W-:Y:S02]  /*0210*/  USHF.L.U32 UR5, UR4, 0xb, URZ ;  /* 0x0000000b04057899 */ /* 0x000fe4000800063f */
[----:B------:R-:W-:Y:S01]  /*0220*/  USHF.L.U32 UR4, UR4, 0x1, URZ ;  /* 0x0000000104047899 */ /* 0x000fe2000800063f */
[----:B------:R-:W1:Y:S11]  /*0230*/  FENCE.VIEW.ASYNC.S ;  /* 0x00000000000073c6 */ /* 0x000e760000000000 */
[----:B-1----:R1:W2:Y:S01]  /*0240*/  SYNCS.EXCH.64 URZ, [UR8+0x11840], UR4 ;  /* 0x01184004083f75b2 */ /* 0x0022a20008000100 */
[----:B------:R1:W3:Y:S01]  /*0250*/  SYNCS.EXCH.64 URZ, [UR8+0x11848], UR6 ;  /* 0x01184806083f75b2 */ /* 0x0002e20008000100 */
[----:B------:R-:W-:Y:S01]  /*0260*/  NOP ;  /* 0x0000000000007918 */ /* 0x000fe20000000000 */
.L_x_2:
[----:B------:R-:W4:Y:S01]  /*0270*/  SHFL.IDX PT, R0, R8, RZ, 0x1f ;  /* 0x00001fff08007589 */ /* 0x000f2200000e0000 */
[----:B------:R-:W-:Y:S01]  /*0280*/  NOP ;  /* 0x0000000000007918 */ /* 0x000fe20000000000 */
[----:B----4-:R-:W-:-:S13]  /*0290*/  ISETP.NE.AND P0, PT, R0, RZ, PT ;  /* 0x000000ff0000720c */ /* 0x010fda0003f05270 */
[----:B------:R-:W-:Y:S05]  /*02a0*/  @P0 BRA `(.L_x_3) ;  /* 0x0000000000580947 */ /* 0x000fea0003800000 */
[----:B-1----:R-:W1:Y:S01]  /*02b0*/  S2UR UR5, SR_CgaCtaId ;  /* 0x00000000000579c3 */ /* 0x002e620000008800 */
[----:B------:R-:W-:Y:S01]  /*02c0*/  UMOV UR4, 0x400 ;  /* 0x0000040000047882 */ /* 0x000fe20000000000 */
[----:B------:R-:W-:Y:S01]  /*02d0*/  UMOV UR6, 0x1 ;  /* 0x0000000100067882 */ /* 0x000fe20000000000 */
[----:B------:R-:W-:Y:S01]  /*02e0*/  UMOV UR7, 0x80 ;  /* 0x0000008000077882 */ /* 0x000fe20000000000 */
[----:B------:R-:W-:Y:S01]  /*02f0*/  ELECT P0, URZ, PT ;  /* 0x00000000003f782f */ /* 0x000fe20003800000 */
[----:B-1----:R-:W-:Y:S02]  /*0300*/  ULEA UR8, UR5, UR4, 0x18 ;  /* 0x0000000405087291 */ /* 0x002fe4000f8ec03f */
[----:B------:R-:W-:-:S04]  /*0310*/  UIADD3 UR4, -UR6, 0x100000, URZ ;  /* 0x0010000006047890 */ /* 0x000fc8000fffe13f */
[----:B------:R-:W-:Y:S02]  /*0320*/  USHF.L.U32 UR5, UR4, 0xb, URZ ;  /* 0x0000000b04057899 */ /* 0x000fe4000800063f */
[----:B------:R-:W-:Y:S02]  /*0330*/  USHF.L.U32 UR4, UR4, 0x1, URZ ;  /* 0x0000000104047899 */ /* 0x000fe4000800063f */
[----:B------:R-:W-:-:S04]  /*0340*/  UIADD3 UR6, -UR7, 0x100000, URZ ;  /* 0x0010000007067890 */ /* 0x000fc8000fffe13f */
[----:B------:R-:W-:Y:S02]  /*0350*/  USHF.L.U32 UR7, UR6, 0xb, URZ ;  /* 0x0000000b06077899 */ /* 0x000fe4000800063f */
[----:B------:R-:W-:Y:S01]  /*0360*/  USHF.L.U32 UR6, UR6, 0x1, URZ ;  /* 0x0000000106067899 */ /* 0x000fe2000800063f */
[----:B------:R-:W1:Y:S03]  /*0370*/  FENCE.VIEW.ASYNC.S ;  /* 0x00000000000073c6 */ /* 0x000e660000000000 */
[----:B-1----:R4:W1:Y:S08]  /*0380*/  SYNCS.EXCH.64 URZ, [UR8+0x11800], UR4 ;  /* 0x01180004083f75b2 */ /* 0x0028700008000100 */
[----:B------:R4:W1:Y:S01]  /*0390*/  SYNCS.EXCH.64 URZ, [UR8+0x11820], UR6 ;  /* 0x01182006083f75b2 */ /* 0x0008620008000100 */
[----:B------:R4:W1:Y:S01]  /*03a0*/  SYNCS.EXCH.64 URZ, [UR8+0x11808], UR4 ;  /* 0x01180804083f75b2 */ /* 0x0008620008000100 */
[----:B------:R4:W1:Y:S01]  /*03b0*/  SYNCS.EXCH.64 URZ, [UR8+0x11828], UR6 ;  /* 0x01182806083f75b2 */ /* 0x0008620008000100 */
[----:B------:R4:W1:Y:S01]  /*03c0*/  SYNCS.EXCH.64 URZ, [UR8+0x11810], UR4 ;  /* 0x01181004083f75b2 */ /* 0x0008620008000100 */
[----:B------:R4:W1:Y:S01]  /*03d0*/  SYNCS.EXCH.64 URZ, [UR8+0x11830], UR6 ;  /* 0x01183006083f75b2 */ /* 0x0008620008000100 */
[----:B------:R4:W1:Y:S01]  /*03e0*/  SYNCS.EXCH.64 URZ, [UR8+0x11818], UR4 ;  /* 0x01181804083f75b2 */ /* 0x0008620008000100 */
[----:B------:R4:W1:Y:S02]  /*03f0*/  SYNCS.EXCH.64 URZ, [UR8+0x11838], UR6 ;  /* 0x01183806083f75b2 */ /* 0x0008640008000100 */
[----:B----4-:R-:W-:Y:S01]  /*0400*/  NOP ;  /* 0x0000000000007918 */ /* 0x010fe20000000000 */
.L_x_3:
        /* <DEDUP_REMOVED lines=26> */
.L_x_4:
[----:B------:R-:W4:Y:S01]  /*05b0*/  SHFL.IDX PT, R8, R8, RZ, 0x1f ;  /* 0x00001fff08087589 */ /* 0x000f2200000e0000 */
[----:B------:R-:W5:Y:S01]  /*05c0*/  S2UR UR43, SR_CTAID.X ;  /* 0x00000000002b79c3 */ /* 0x000f620000002500 */
[----:B------:R-:W-:Y:S01]  /*05d0*/  ELECT P0, URZ, PT ;  /* 0x00000000003f782f */ /* 0x000fe20003800000 */
[----:B------:R-:W-:Y:S01]  /*05e0*/  NOP ;  /* 0x0000000000007918 */ /* 0x000fe20000000000 */
[----:B------:R-:W-:Y:S01]  /*05f0*/  BSSY B0, `(.L_x_5) ;  /* 0x0000047000007945 */ /* 0x000fe20003800000 */
[----:B------:R-:W-:Y:S02]  /*0600*/  MOV R7, RZ ;  /* 0x000000ff00077202 */ /* 0x000fe40000000f00 */
[----:B------:R-:W-:Y:S02]  /*0610*/  LOP3.LUT R16, R20, 0x7f, RZ, 0xc0, !PT ;  /* 0x0000007f14107812 */ /* 0x000fe400078ec0ff */
[----:B------:R-:W5:Y:S08]  /*0620*/  S2UR UR60, SR_CTAID.Y ;  /* 0x00000000003c79c3 */ /* 0x000f700000002600 */
[----:B------:R-:W5:Y:S08]  /*0630*/  S2UR UR61, SR_CTAID.Z ;  /* 0x00000000003d79c3 */ /* 0x000f700000002700 */
[----:B-123--:R-:W-:Y:S01]  /*0640*/  BAR.SYNC.DEFER_BLOCKING 0x0 ;  /* 0x0000000000007b1d */ /* 0x00efe20000010000 */
[----:B----4-:R-:W-:Y:S01]  /*0650*/  ISETP.EQ.AND P1, PT, R8, RZ, P0 ;  /* 0x000000ff0800720c */ /* 0x010fe20000722270 */
[----:B-----5:R-:W-:-:S12]  /*0660*/  USHF.L.U32 UR43, UR43, 0x6, URZ ;  /* 0x000000062b2b7899 */ /* 0x020fd8000800063f */
[----:B------:R-:W-:Y:S05]  /*0670*/  @!P1 BRA `(.L_x_6) ;  /* 0x0000000000f89947 */ /* 0x000fea0003800000 */
[----:B------:R-:W1:Y:S01]  /*0680*/  S2R R3, SR_CgaCtaId ;  /* 0x0000000000037919 */ /* 0x000e620000008800 */
[----:B------:R-:W-:Y:S01]  /*0690*/  MOV R0, 0x400 ;  /* 0x0000040000007802 */ /* 0x000fe20000000f00 */
[----:B------:R-:W-:Y:S01]  /*06a0*/  IMAD.MOV.U32 R2, RZ, RZ, 0x1 ;  /* 0x00000001ff027424 */ /* 0x000fe200078e00ff */
[----:B------:R-:W-:Y:S02]  /*06b0*/  ISETP.NE.AND P3, PT, R16, RZ, PT ;  /* 0x000000ff1000720c */ /* 0x000fe40003f65270 */
[----:B-1----:R-:W-:Y:S02]  /*06c0*/  LEA R3, R3, R0, 0x18 ;  /* 0x0000000003037211 */ /* 0x002fe400078ec0ff */
[----:B------:R-:W-:-:S04]  /*06d0*/  SHF.L.U32 R0, R2, 0x1f, RZ ;  /* 0x0000001f02007819 */ /* 0x000fc800000006ff */
[----:B------:R-:W1:Y:S02]  /*06e0*/  SYNCS.PHASECHK.TRANS64.TRYWAIT P2, [R3+URZ+0x11848], R0 ;  /* 0x01184800030075a7 */ /* 0x000e64000804017f */
[----:B-1----:R-:W-:Y:S05]  /*06f0*/  @!P2 BRA `(.L_x_7) ;  /* 0x000000800074a947 */ /* 0x002fea0003800000 */
.L_x_69:
[----:B------:R-:W-:Y:S05]  /*0700*/  @P3 BRA `(.L_x_8) ;  /* 0x0000000000143947 */ /* 0x000fea0003800000 */
[----:B------:R-:W-:Y:S02]  /*0710*/  LOP3.LUT P2, RZ, R20, 0x1f, RZ, 0xc0, !PT ;  /* 0x0000001f14ff7812 */ /* 0x000fe4000784c0ff */
[----:B-1----:R-:W-:-:S04]  /*0720*/  MOV R0, 0x3800 ;  /* 0x0000380000007802 */ /* 0x002fc80000000f00 */
[----:B------:R2:W-:Y:S07]  /*0730*/  SYNCS.ARRIVE.TRANS64 RZ, [R3+URZ+0x11840], R0 ;  /* 0x0118400003ff79a7 */ /* 0x0005ee000800003f */
[----:B------:R-:W-:Y:S05]  /*0740*/  @!P2 BRA `(.L_x_8) ;  /* 0x000000000004a947 */ /* 0x000fea0003800000 */
[----:B------:R-:W-:Y:S01]  /*0750*/  BPT.TRAP 0x1 ;  /* 0x000000040000795c */ /* 0x000fe20000300000 */
.L_x_8:
[----:B------:R-:W-:Y:S01]  /*0760*/  R2UR UR40, R3 ;  /* 0x00000000032872ca */ /* 0x000fe200000e0000 */
[----:B------:R-:W-:Y:S01]  /*0770*/  ULDC.64 UR4, c[0x0][0x198] ;  /* 0x0000660000047ab9 */ /* 0x000fe20000000a00 */
[----:B------:R-:W-:Y:S01]  /*0780*/  UMOV UR6, 0x0 ;  /* 0x0000000000067882 */ /* 0x000fe20000000000 */
[----:B------:R-:W-:Y:S01]  /*0790*/  UIADD3 UR4, UP0, UR4, 0xf0, URZ ;  /* 0x000000f004047890 */ /* 0x000fe2000ff1e03f */
[----:B------:R-:W-:Y:S01]  /*07a0*/  UMOV UR7, 0x10000000 ;  /* 0x1000000000077882 */ /* 0x000fe20000000000 */
[----:B------:R-:W-:Y:S02]  /*07b0*/  UMOV UR42, URZ ;  /* 0x0000003f002a7c82 */ /* 0x000fe40008000000 */
[----:B------:R-:W-:Y:S01]  /*07c0*/  UIADD3.X UR5, URZ, UR5, URZ, UP0, !UPT ;  /* 0x000000053f057290 */ /* 0x000fe200087fe43f */
[----:B------:R-:W-:Y:S01]  /*07d0*/  UMOV UR44, UR60 ;  /* 0x0000003c002c7c82 */ /* 0x000fe20008000000 */
[----:B------:R-:W-:Y:S01]  /*07e0*/  UMOV UR45, UR61 ;  /* 0x0000003d002d7c82 */ /* 0x000fe20008000000 */
[----:B------:R-:W-:Y:S01]  /*07f0*/  UMOV UR34, 0x10 ;  /* 0x0000001000227882 */ /* 0x000fe20000000000 */
[----:B------:R-:W-:-:S02]  /*0800*/  UMOV UR35, UR43 ;  /* 0x0000002b00237c82 */ /* 0x000fc40008000000 */
[----:B------:R-:W-:Y:S02]  /*0810*/  UIADD3 UR41, UR40, 0x11840, URZ ;  /* 0x0001184028297890 */ /* 0x000fe4000fffe03f */
[----:B------:R-:W-:Y:S02]  /*0820*/  UIADD3 UR32, UR40, 0x800, URZ ;  /* 0x0000080028207890 */ /* 0x000fe4000fffe03f */
[----:B------:R-:W-:Y:S02]  /*0830*/  UIADD3 UR24, UR40, 0x1000, URZ ;  /* 0x0000100028187890 */ /* 0x000fe4000fffe03f */
[----:B------:R-:W-:Y:S02]  /*0840*/  UIADD3 UR16, UR40, 0x1800, URZ ;  /* 0x0000180028107890 */ /* 0x000fe4000fffe03f */
[----:B------:R-:W-:Y:S02]  /*0850*/  UIADD3 UR8, UR40, 0x2000, URZ ;  /* 0x0000200028087890 */ /* 0x000fe4000fffe03f */
[----:B------:R3:W-:Y:S01]  /*0860*/  UTMALDG.4D [UR40], [UR4], desc[UR6] ;  /* 0x00000628040075b4 */ /* 0x0007e20008019000 */
[----:B------:R-:W-:Y:S01]  /*0870*/  UIADD3 UR56, UR40, 0x2800, URZ ;  /* 0x0000280028387890 */ /* 0x000fe2000fffe03f */
[----:B------:R-:W-:Y:S01]  /*0880*/  UMOV UR36, UR60 ;  /* 0x0000003c00247c82 */ /* 0x000fe20008000000 */
[----:B------:R-:W-:Y:S01]  /*0890*/  UMOV UR37, UR61 ;  /* 0x0000003d00257c82 */ /* 0x000fe20008000000 */
[----:B------:R-:W-:Y:S01]  /*08a0*/  UMOV UR33, UR41 ;  /* 0x0000002900217c82 */ /* 0x000fe20008000000 */
[----:B------:R-:W-:Y:S01]  /*08b0*/  UMOV UR26, 0x20 ;  /* 0x00000020001a7882 */ /* 0x000fe20000000000 */
[----:B------:R-:W-:Y:S01]  /*08c0*/  UMOV UR27, UR43 ;  /* 0x0000002b001b7c82 */ /* 0x000fe20008000000 */
[----:B------:R-:W-:Y:S01]  /*08d0*/  UMOV UR28, UR60 ;  /* 0x0000003c001c7c82 */ /* 0x000fe20008000000 */
[----:B------:R-:W-:Y:S01]  /*08e0*/  UMOV UR29, UR61 ;  /* 0x0000003d001d7c82 */ /* 0x000fe20008000000 */
[----:B------:R-:W-:Y:S01]  /*08f0*/  UMOV UR25, UR41 ;  /* 0x0000002900197c82 */ /* 0x000fe20008000000 */
[----:B------:R-:W-:Y:S01]  /*0900*/  UMOV UR18, 0x30 ;  /* 0x0000003000127882 */ /* 0x000fe20000000000 */
[----:B------:R-:W-:Y:S01]  /*0910*/  UMOV UR19, UR43 ;  /* 0x0000002b00137c82 */ /* 0x000fe20008000000 */
[----:B------:R-:W-:Y:S01]  /*0920*/  UMOV UR20, UR60 ;  /* 0x0000003c00147c82 */ /* 0x000fe20008000000 */
[----:B------:R-:W-:Y:S01]  /*0930*/  UMOV UR21, UR61 ;  /* 0x0000003d00157c82 */ /* 0x000fe20008000000 */
[----:B------:R4:W-:Y:S01]  /*0940*/  UTMALDG.4D [UR32], [UR4], desc[UR6] ;  /* 0x00000620040075b4 */ /* 0x0009e20008019000 */
[----:B------:R-:W-:Y:S01]  /*0950*/  UMOV UR17, UR41 ;  /* 0x0000002900117c82 */ /* 0x000fe20008000000 */
[----:B------:R-:W-:Y:S01]  /*0960*/  UMOV UR10, 0x40 ;  /* 0x00000040000a7882 */ /* 0x000fe20000000000 */
[----:B------:R-:W-:Y:S01]  /*0970*/  UMOV UR11, UR43 ;  /* 0x0000002b000b7c82 */ /* 0x000fe20008000000 */
[----:B------:R-:W-:Y:S01]  /*0980*/  UMOV UR12, UR60 ;  /* 0x0000003c000c7c82 */ /* 0x000fe20008000000 */
[----:B------:R-:W-:Y:S01]  /*0990*/  UMOV UR13, UR61 ;  /* 0x0000003d000d7c82 */ /* 0x000fe20008000000 */
[----:B------:R-:W-:Y:S01]  /*09a0*/  UMOV UR9, UR41 ;  /* 0x0000002900097c82 */ /* 0x000fe20008000000 */
[----:B------:R-:W-:Y:S01]  /*09b0*/  UMOV UR58, 0x50 ;  /* 0x00000050003a7882 */ /* 0x000fe20000000000 */
[----:B------:R4:W-:Y:S01]  /*09c0*/  UTMALDG.4D [UR24], [UR4], desc[UR6] ;  /* 0x00000618040075b4 */ /* 0x0009e20008019000 */
[----:B------:R-:W-:Y:S01]  /*09d0*/  UMOV UR59, UR43 ;  /* 0x0000002b003b7c82 */ /* 0x000fe20008000000 */
[----:B------:R-:W-:Y:S01]  /*09e0*/  UMOV UR57, UR41 ;  /* 0x0000002900397c82 */ /* 0x000fe20008000000 */
[----:B---3--:R-:W-:Y:S01]  /*09f0*/  UIADD3 UR40, UR40, 0x3000, URZ ;  /* 0x0000300028287890 */ /* 0x008fe2000fffe03f */
[----:B------:R-:W-:Y:S01]  /*0a00*/  UMOV UR42, 0x60 ;  /* 0x00000060002a7882 */ /* 0x000fe20000000000 */
[----:B------:R4:W-:Y:S01]  /*0a10*/  UTMALDG.4D [UR16], [UR4], desc[UR6] ;  /* 0x00000610040075b4 */ /* 0x0009e20008019000 */
[----:B------:R4:W-:Y:S01]  /*0a20*/  UTMALDG.4D [UR8], [UR4], desc[UR6] ;  /* 0x00000608040075b4 */ /* 0x0009e20008019000 */
[----:B------:R4:W-:Y:S05]  /*0a30*/  UTMALDG.4D [UR56], [UR4], desc[UR6] ;  /* 0x00000638040075b4 */ /* 0x0009ea0008019000 */
[----:B------:R4:W-:Y:S02]  /*0a40*/  UTMALDG.4D [UR40], [UR4], desc[UR6] ;  /* 0x00000628040075b4 */ /* 0x0009e40008019000 */
[----:B----4-:R-:W-:Y:S01]  /*0a50*/  NOP ;  /* 0x0000000000007918 */ /* 0x010fe20000000000 */
.L_x_6:
[----:B------:R-:W-:Y:S05]  /*0a60*/  BSYNC B0 ;  /* 0x0000000000007941 */ /* 0x000fea0003800000 */
.L_x_5:
[----:B------:R-:W1:Y:S01]  /*0a70*/  LDC R17, c[0x0][0x28c] ;  /* 0x0000a300ff117b82 */ /* 0x000e620000000800 */
[----:B------:R-:W-:Y:S01]  /*0a80*/  BSSY B0, `(.L_x_9) ;  /* 0x000011c000007945 */ /* 0x000fe20003800000 */
[----:B------:R-:W-:Y:S01]  /*0a90*/  MOV R5, 0x1 ;  /* 0x0000000100057802 */ /* 0x000fe20000000f00 */
[----:B-12---:R-:W-:-:S05]  /*0aa0*/  VIADD R0, R17, 0x3f ;  /* 0x0000003f11007836 */ /* 0x006fca0000000000 */
[----:B------:R-:W-:-:S04]  /*0ab0*/  SHF.R.S32.HI R3, RZ, 0x1f, R0 ;  /* 0x0000001fff037819 */ /* 0x000fc80000011400 */
[----:B------:R-:W-:-:S04]  /*0ac0*/  LEA.HI R3, R3, R0, RZ, 0x6 ;  /* 0x0000000003037211 */ /* 0x000fc800078f30ff */
[----:B------:R-:W-:Y:S01]  /*0ad0*/  SHF.R.S32.HI R19, RZ, 0x6, R3 ;  /* 0x00000006ff137819 */ /* 0x000fe20000011403 */
[----:B------:R-:W-:-:S03]  /*0ae0*/  IMAD.MOV.U32 R3, RZ, RZ, RZ ;  /* 0x000000ffff037224 */ /* 0x000fc600078e00ff */
[----:B------:R-:W-:Y:S01]  /*0af0*/  SHF.L.U32 R6, R19, 0x1, RZ ;  /* 0x0000000113067819 */ /* 0x000fe200000006ff */
[----:B------:R-:W-:Y:S06]  /*0b00*/  @!P1 BRA `(.L_x_10) ;  /* 0x00000010004c9947 */ /* 0x000fec0003800000 */
[----:B------:R-:W-:Y:S01]  /*0b10*/  ISETP.GE.AND P1, PT, R17, 0x1, PT ;  /* 0x000000011100780c */ /* 0x000fe20003f26270 */
[----:B------:R-:W-:Y:S01]  /*0b20*/  IMAD.MOV.U32 R7, RZ, RZ, RZ ;  /* 0x000000ffff077224 */ /* 0x000fe200078e00ff */
[----:B------:R-:W-:Y:S02]  /*0b30*/  LOP3.LUT R4, R20, 0x1f, RZ, 0xc0, !PT ;  /* 0x0000001f14047812 */ /* 0x000fe400078ec0ff */
[----:B------:R-:W-:-:S09]  /*0b40*/  MOV R3, RZ ;  /* 0x000000ff00037202 */ /* 0x000fd20000000f00 */
        /* <DEDUP_REMOVED lines=9> */
.L_x_70:
[----:B-1----:R-:W-:Y:S01]  /*0be0*/  MOV R3, 0x1 ;  /* 0x0000000100037802 */ /* 0x002fe20000000f00 */
[----:B------:R-:W-:Y:S06]  /*0bf0*/  @P2 BRA `(.L_x_13) ;  /* 0x0000000000142947 */ /* 0x000fec0003800000 */
[----:B------:R-:W-:Y:S01]  /*0c00*/  ISETP.NE.AND P1, PT, R4, RZ, PT ;  /* 0x000000ff0400720c */ /* 0x000fe20003f25270 */
[----:B------:R-:W-:-:S04]  /*0c10*/  IMAD.MOV.U32 R5, RZ, RZ, 0x3800 ;  /* 0x00003800ff057424 */ /* 0x000fc800078e00ff */
[----:B------:R1:W-:Y:S08]  /*0c20*/  SYNCS.ARRIVE.TRANS64 RZ, [R0+URZ+0x11800], R5 ;  /* 0x0118000500ff79a7 */ /* 0x0003f0000800003f */
[----:B------:R-:W-:Y:S05]  /*0c30*/  @!P1 BRA `(.L_x_13) ;  /* 0x0000000000049947 */ /* 0x000fea0003800000 */
[----:B------:R-:W-:Y:S01]  /*0c40*/  BPT.TRAP 0x1 ;  /* 0x000000040000795c */ /* 0x000fe20000300000 */
.L_x_13:
[----:B-1----:R-:W1:Y:S01]  /*0c50*/  S2R R5, SR_CgaCtaId ;  /* 0x0000000000057919 */ /* 0x002e620000008800 */
[----:B------:R-:W-:Y:S01]  /*0c60*/  R2UR UR14, R0 ;  /* 0x00000000000e72ca */ /* 0x000fe200000e0000 */
[----:B------:R-:W-:Y:S01]  /*0c70*/  ULDC.64 UR4, c[0x0][0x198] ;  /* 0x0000660000047ab9 */ /* 0x000fe20000000a00 */
[----:B------:R-:W-:Y:S01]  /*0c80*/  UMOV UR19, URZ ;  /* 0x0000003f00137c82 */ /* 0x000fe20008000000 */
[----:B------:R-:W-:Y:S01]  /*0c90*/  UIADD3 UR4, UP0, UR4, 0x1f0, URZ ;  /* 0x000001f004047890 */ /* 0x000fe2000ff1e03f */
[----:B------:R-:W-:Y:S01]  /*0ca0*/  MOV R0, 0x400 ;  /* 0x0000040000007802 */ /* 0x000fe20000000f00 */
[----:B------:R-:W-:Y:S01]  /*0cb0*/  UMOV UR6, 0x0 ;  /* 0x0000000000067882 */ /* 0x000fe20000000000 */
[----:B------:R-:W-:Y:S01]  /*0cc0*/  UMOV UR7, 0x10000000 ;  /* 0x1000000000077882 */ /* 0x000fe20000000000 */
[----:B------:R-:W-:Y:S01]  /*0cd0*/  UIADD3.X UR5, URZ, UR5, URZ, UP0, !UPT ;  /* 0x000000053f057290 */ /* 0x000fe200087fe43f */
[----:B------:R-:W-:Y:S01]  /*0ce0*/  ISETP.NE.AND P2, PT, R16, RZ, PT ;  /* 0x000000ff1000720c */ /* 0x000fe20003f45270 */
[----:B------:R-:W-:Y:S01]  /*0cf0*/  UMOV UR18, URZ ;  /* 0x0000003f00127c82 */ /* 0x000fe20008000000 */
[----:B------:R-:W-:Y:S01]  /*0d00*/  UMOV UR20, UR60 ;  /* 0x0000003c00147c82 */ /* 0x000fe20008000000 */
[----:B------:R-:W-:Y:S01]  /*0d10*/  UMOV UR21, UR61 ;  /* 0x0000003d00157c82 */ /* 0x000fe20008000000 */
[----:B------:R-:W-:Y:S01]  /*0d20*/  UMOV UR10, 0x10 ;  /* 0x00000010000a7882 */ /* 0x000fe20000000000 */
[----:B------:R-:W-:-:S02]  /*0d30*/  UIADD3 UR16, UR14, 0x3800, URZ ;  /* 0x000038000e107890 */ /* 0x000fc4000fffe03f */
[----:B------:R-:W-:Y:S02]  /*0d40*/  UIADD3 UR17, UR14, 0x11800, URZ ;  /* 0x000118000e117890 */ /* 0x000fe4000fffe03f */
[----:B------:R-:W-:Y:S02]  /*0d50*/  UIADD3 UR8, UR14, 0x4000, URZ ;  /* 0x000040000e087890 */ /* 0x000fe4000fffe03f */
[----:B------:R-:W-:Y:S01]  /*0d60*/  UIADD3 UR56, UR14, 0x4800, URZ ;  /* 0x000048000e387890 */ /* 0x000fe2000fffe03f */
[----:B------:R-:W-:Y:S01]  /*0d70*/  UMOV UR12, UR60 ;  /* 0x0000003c000c7c82 */ /* 0x000fe20008000000 */
[----:B------:R-:W-:Y:S01]  /*0d80*/  UMOV UR13, UR61 ;  /* 0x0000003d000d7c82 */ /* 0x000fe20008000000 */
[----:B------:R-:W-:Y:S01]  /*0d90*/  UMOV UR11, UR19 ;  /* 0x00000013000b7c82 */ /* 0x000fe20008000000 */
[----:B------:R-:W-:Y:S01]  /*0da0*/  UMOV UR9, UR17 ;  /* 0x0000001100097c82 */ /* 0x000fe20008000000 */
[----:B------:R2:W-:Y:S01]  /*0db0*/  UTMALDG.4D [UR16], [UR4], desc[UR6] ;  /* 0x00000610040075b4 */ /* 0x0005e20008019000 */
[----:B------:R-:W-:Y:S01]  /*0dc0*/  UMOV UR58, 0x20 ;  /* 0x00000020003a7882 */ /* 0x000fe20000000000 */
[----:B------:R-:W-:Y:S01]  /*0dd0*/  UMOV UR59, UR19 ;  /* 0x00000013003b7c82 */ /* 0x000fe20008000000 */
[----:B------:R-:W-:Y:S01]  /*0de0*/  UMOV UR57, UR17 ;  /* 0x0000001100397c82 */ /* 0x000fe20008000000 */
[----:B------:R-:W-:Y:S01]  /*0df0*/  UIADD3 UR24, UR14, 0x5000, URZ ;  /* 0x000050000e187890 */ /* 0x000fe2000fffe03f */
[----:B-1----:R-:W-:Y:S01]  /*0e00*/  LEA R2, R5, R0, 0x18 ;  /* 0x0000000005027211 */ /* 0x002fe200078ec0ff */
[----:B------:R-:W-:Y:S01]  /*0e10*/  UMOV UR26, 0x30 ;  /* 0x00000030001a7882 */ /* 0x000fe20000000000 */
[----:B------:R1:W-:Y:S01]  /*0e20*/  UTMALDG.4D [UR8], [UR4], desc[UR6] ;  /* 0x00000608040075b4 */ /* 0x0003e20008019000 */
[----:B------:R-:W-:Y:S01]  /*0e30*/  MOV R5, 0x1 ;  /* 0x0000000100057802 */ /* 0x000fe20000000f00 */
[----:B------:R-:W-:Y:S01]  /*0e40*/  UMOV UR28, UR60 ;  /* 0x0000003c001c7c82 */ /* 0x000fe20008000000 */
[----:B------:R-:W-:Y:S01]  /*0e50*/  UMOV UR29, UR61 ;  /* 0x0000003d001d7c82 */ /* 0x000fe20008000000 */
[----:B------:R-:W-:Y:S01]  /*0e60*/  UMOV UR27, UR19 ;  /* 0x00000013001b7c82 */ /* 0x000fe20008000000 */
[----:B------:R-:W-:Y:S01]  /*0e70*/  UMOV UR25, UR17 ;  /* 0x0000001100197c82 */ /* 0x000fe20008000000 */
[----:B------:R-:W-:Y:S01]  /*0e80*/  SHF.L.U32 R5, R5, 0x1f, RZ ;  /* 0x0000001f05057819 */ /* 0x000fe200000006ff */
[----:B------:R-:W-:Y:S01]  /*0e90*/  IMAD R0, R3, 0x8, R2 ;  /* 0x0000000803007824 */ /* 0x000fe200078e0202 */
[----:B------:R3:W-:Y:S01]  /*0ea0*/  UTMALDG.4D [UR56], [UR4], desc[UR6] ;  /* 0x00000638040075b4 */ /* 0x0007e20008019000 */
[----:B------:R4:W-:Y:S01]  /*0eb0*/  UTMALDG.4D [UR24], [UR4], desc[UR6] ;  /* 0x00000618040075b4 */ /* 0x0009e20008019000 */
[----:B--2---:R-:W-:Y:S01]  /*0ec0*/  UIADD3 UR16, UR14, 0x5800, URZ ;  /* 0x000058000e107890 */ /* 0x004fe2000fffe03f */
[----:B------:R-:W-:Y:S01]  /*0ed0*/  UMOV UR18, 0x40 ;  /* 0x0000004000127882 */ /* 0x000fe20000000000 */
[----:B-1----:R-:W-:-:S07]  /*0ee0*/  UIADD3 UR8, UR14, 0x6000, URZ ;  /* 0x000060000e087890 */ /* 0x002fce000fffe03f */
[----:B------:R4:W-:Y:S01]  /*0ef0*/  UTMALDG.4D [UR16], [UR4], desc[UR6] ;  /* 0x00000610040075b4 */ /* 0x0009e20008019000 */
[----:B------:R-:W-:Y:S01]  /*0f00*/  UMOV UR10, 0x50 ;  /* 0x00000050000a7882 */ /* 0x000fe20000000000 */
[----:B---3--:R-:W-:Y:S01]  /*0f10*/  UIADD3 UR56, UR14, 0x6800, URZ ;  /* 0x000068000e387890 */ /* 0x008fe2000fffe03f */
[----:B------:R4:W-:Y:S01]  /*0f20*/  UTMALDG.4D [UR8], [UR4], desc[UR6] ;  /* 0x00000608040075b4 */ /* 0x0009e20008019000 */
[----:B------:R-:W-:-:S07]  /*0f30*/  UMOV UR58, 0x60 ;  /* 0x00000060003a7882 */ /* 0x000fce0000000000 */
[----:B------:R4:W-:Y:S01]  /*0f40*/  UTMALDG.4D [UR56], [UR4], desc[UR6] ;  /* 0x00000638040075b4 */ /* 0x0009e20008019000 */
[----:B------:R-:W1:Y:S02]  /*0f50*/  SYNCS.PHASECHK.TRANS64.TRYWAIT P1, [R0+URZ+0x11820], R5 ;  /* 0x01182005000075a7 */ /* 0x000e64000802017f */
[----:B-1--4-:R-:W-:Y:S05]  /*0f60*/  @!P1 BRA `(.L_x_14) ;  /* 0x0000007800809947 */ /* 0x012fea0003800000 */
.L_x_71:
[----:B------:R-:W-:Y:S01]  /*0f70*/  MOV R7, 0x1 ;  /* 0x0000000100077802 */ /* 0x000fe20000000f00 */
[----:B------:R-:W-:Y:S06]  /*0f80*/  @P2 BRA `(.L_x_15) ;  /* 0x0000000000142947 */ /* 0x000fec0003800000 */
[----:B------:R-:W-:Y:S01]  /*0f90*/  ISETP.NE.AND P1, PT, R4, RZ, PT ;  /* 0x000000ff0400720c */ /* 0x000fe20003f25270 */
[----:B-1----:R-:W-:-:S04]  /*0fa0*/  IMAD.MOV.U32 R5, RZ, RZ, 0x3800 ;  /* 0x00003800ff057424 */ /* 0x002fc800078e00ff */
[----:B------:R2:W-:Y:S08]  /*0fb0*/  SYNCS.ARRIVE.TRANS64 RZ, [R0+URZ+0x11800], R5 ;  /* 0x0118000500ff79a7 */ /* 0x0005f0000800003f */
[----:B------:R-:W-:Y:S05]  /*0fc0*/  @!P1 BRA `(.L_x_15) ;  /* 0x0000000000049947 */ /* 0x000fea0003800000 */
[----:B------:R-:W-:Y:S01]  /*0fd0*/  BPT.TRAP 0x1 ;  /* 0x000000040000795c */ /* 0x000fe20000300000 */
.L_x_15:
[C---:B------:R-:W-:Y:S01]  /*0fe0*/  IMAD R2, R3.reuse, 0x3800, R2 ;  /* 0x0000380003027824 */ /* 0x040fe200078e0202 */
[----:B------:R-:W-:Y:S01]  /*0ff0*/  R2UR UR49, R0 ;  /* 0x00000000003172ca */ /* 0x000fe200000e0000 */
[----:B------:R-:W-:Y:S01]  /*1000*/  ULDC.64 UR4, c[0x0][0x198] ;  /* 0x0000660000047ab9 */ /* 0x000fe20000000a00 */
[----:B------:R-:W-:Y:S01]  /*1010*/  UMOV UR51, URZ ;  /* 0x0000003f00337c82 */ /* 0x000fe20008000000 */
[----:B------:R-:W-:Y:S01]  /*1020*/  UIADD3 UR4, UP0, UR4, 0x2f0, URZ ;  /* 0x000002f004047890 */ /* 0x000fe2000ff1e03f */
[----:B------:R-:W-:Y:S01]  /*1030*/  R2UR UR9, R2 ;  /* 0x00000000020972ca */ /* 0x000fe200000e0000 */
[----:B------:R-:W-:Y:S01]  /*1040*/  UMOV UR6, 0x0 ;  /* 0x0000000000067882 */ /* 0x000fe20000000000 */
[----:B------:R-:W-:Y:S01]  /*1050*/  UMOV UR7, 0x10000000 ;  /* 0x1000000000077882 */ /* 0x000fe20000000000 */
[----:B------:R-:W-:Y:S01]  /*1060*/  UIADD3.X UR5, URZ, UR5, URZ, UP0, !UPT ;  /* 0x000000053f057290 */ /* 0x000fe200087fe43f */
[----:B------:R-:W-:Y:S01]  /*1070*/  IADD3 R3, R3, 0x1, RZ ;  /* 0x0000000103037810 */ /* 0x000fe20007ffe0ff */
[----:B------:R-:W-:Y:S01]  /*1080*/  UMOV UR50, URZ ;  /* 0x0000003f00327c82 */ /* 0x000fe20008000000 */
[----:B------:R-:W-:Y:S01]  /*1090*/  UMOV UR52, UR60 ;  /* 0x0000003c00347c82 */ /* 0x000fe20008000000 */
[----:B------:R-:W-:Y:S01]  /*10a0*/  UMOV UR53, UR61 ;  /* 0x0000003d00357c82 */ /* 0x000fe20008000000 */
[----:B------:R-:W-:Y:S01]  /*10b0*/  UMOV UR34, 0x10 ;  /* 0x0000001000227882 */ /* 0x000fe20000000000 */
[----:B------:R-:W-:Y:S01]  /*10c0*/  UIADD3 UR49, UR49, 0x11800, URZ ;  /* 0x0001180031317890 */ /* 0x000fe2000fffe03f */
[----:B------:R-:W-:Y:S01]  /*10d0*/  UMOV UR36, UR60 ;  /* 0x0000003c00247c82 */ /* 0x000fe20008000000 */
[----:B------:R-:W-:-:S02]  /*10e0*/  UMOV UR37, UR61 ;  /* 0x0000003d00257c82 */ /* 0x000fc40008000000 */
[----:B------:R-:W-:Y:S02]  /*10f0*/  UIADD3 UR48, UR9, 0x3800, URZ ;  /* 0x0000380009307890 */ /* 0x000fe4000fffe03f */
[----:B------:R-:W-:Y:S02]  /*1100*/  UIADD3 UR32, UR9, 0x4000, URZ ;  /* 0x0000400009207890 */ /* 0x000fe4000fffe03f */
[----:B------:R-:W-:Y:S01]  /*1110*/  UIADD3 UR56, UR9, 0x4800, URZ ;  /* 0x0000480009387890 */ /* 0x000fe2000fffe03f */
[----:B------:R-:W-:Y:S01]  /*1120*/  UMOV UR35, UR51 ;  /* 0x0000003300237c82 */ /* 0x000fe20008000000 */
[----:B------:R-:W-:Y:S01]  /*1130*/  UMOV UR33, UR49 ;  /* 0x0000003100217c82 */ /* 0x000fe20008000000 */
[----:B------:R-:W-:Y:S01]  /*1140*/  UMOV UR58, 0x20 ;  /* 0x00000020003a7882 */ /* 0x000fe20000000000 */
[----:B------:R-:W-:Y:S01]  /*1150*/  UMOV UR59, UR51 ;  /* 0x00000033003b7c82 */ /* 0x000fe20008000000 */
[----:B------:R-:W-:Y:S01]  /*1160*/  UMOV UR57, UR49 ;  /* 0x0000003100397c82 */ /* 0x000fe20008000000 */
[----:B------:R-:W-:Y:S01]  /*1170*/  UTMALDG.4D [UR48], [UR4], desc[UR6] ;  /* 0x00000630040075b4 */ /* 0x000fe20008019000 */
[----:B------:R-:W-:-:S02]  /*1180*/  UIADD3 UR24, UR9, 0x5000, URZ ;  /* 0x0000500009187890 */ /* 0x000fc4000fffe03f */
[----:B------:R-:W-:Y:S02]  /*1190*/  UIADD3 UR16, UR9, 0x5800, URZ ;  /* 0x0000580009107890 */ /* 0x000fe4000fffe03f */
[----:B------:R-:W-:Y:S01]  /*11a0*/  UIADD3 UR8, UR9, 0x6000, URZ ;  /* 0x0000600009087890 */ /* 0x000fe2000fffe03f */
[----:B------:R-:W-:Y:S01]  /*11b0*/  UMOV UR26, 0x30 ;  /* 0x00000030001a7882 */ /* 0x000fe20000000000 */
[----:B------:R-:W-:Y:S01]  /*11c0*/  UTMALDG.4D [UR32], [UR4], desc[UR6] ;  /* 0x00000620040075b4 */ /* 0x000fe20008019000 */
[----:B------:R-:W-:Y:S01]  /*11d0*/  UMOV UR28, UR60 ;  /* 0x0000003c001c7c82 */ /* 0x000fe20008000000 */
[----:B------:R-:W-:Y:S01]  /*11e0*/  UMOV UR29, UR61 ;  /* 0x0000003d001d7c82 */ /* 0x000fe20008000000 */
[----:B------:R-:W-:Y:S01]  /*11f0*/  UMOV UR27, UR51 ;  /* 0x00000033001b7c82 */ /* 0x000fe20008000000 */
[----:B------:R-:W-:Y:S01]  /*1200*/  UMOV UR25, UR49 ;  /* 0x0000003100197c82 */ /* 0x000fe20008000000 */
[----:B------:R-:W-:Y:S01]  /*1210*/  UMOV UR18, 0x40 ;  /* 0x0000004000127882 */ /* 0x000fe20000000000 */
[----:B------:R-:W-:Y:S01]  /*1220*/  UMOV UR20, UR60 ;  /* 0x0000003c00147c82 */ /* 0x000fe20008000000 */
[----:B------:R-:W-:Y:S01]  /*1230*/  UMOV UR21, UR61 ;  /* 0x0000003d00157c82 */ /* 0x000fe20008000000 */
[----:B------:R3:W-:Y:S01]  /*1240*/  UTMALDG.4D [UR56], [UR4], desc[UR6] ;  /* 0x00000638040075b4 */ /* 0x0007e20008019000 */
[----:B------:R-:W-:Y:S01]  /*1250*/  UMOV UR19, UR51 ;  /* 0x0000003300137c82 */ /* 0x000fe20008000000 */
[----:B------:R-:W-:Y:S01]  /*1260*/  UMOV UR17, UR49 ;  /* 0x0000003100117c82 */ /* 0x000fe20008000000 */
[----:B------:R-:W-:Y:S01]  /*1270*/  UMOV UR10, 0x50 ;  /* 0x00000050000a7882 */ /* 0x000fe20000000000 */
[----:B------:R-:W-:Y:S01]  /*1280*/  UMOV UR12, UR60 ;  /* 0x0000003c000c7c82 */ /* 0x000fe20008000000 */
[----:B------:R-:W-:Y:S01]  /*1290*/  UMOV UR13, UR61 ;  /* 0x0000003d000d7c82 */ /* 0x000fe20008000000 */
[----:B------:R-:W-:Y:S01]  /*12a0*/  UMOV UR11, UR51 ;  /* 0x00000033000b7c82 */ /* 0x000fe20008000000 */
[----:B------:R4:W-:Y:S01]  /*12b0*/  UTMALDG.4D [UR24], [UR4], desc[UR6] ;  /* 0x00000618040075b4 */ /* 0x0009e20008019000 */
[----:B------:R4:W-:Y:S01]  /*12c0*/  UTMALDG.4D [UR16], [UR4], desc[UR6] ;  /* 0x00000610040075b4 */ /* 0x0009e20008019000 */
[----:B---3--:R-:W-:Y:S01]  /*12d0*/  UIADD3 UR56, UR9, 0x6800, URZ ;  /* 0x0000680009387890 */ /* 0x008fe2000fffe03f */
[----:B------:R-:W-:-:S02]  /*12e0*/  UMOV UR58, 0x60 ;  /* 0x00000060003a7882 */ /* 0x000fc40000000000 */
[----:B------:R-:W-:Y:S02]  /*12f0*/  UMOV UR9, UR49 ;  /* 0x0000003100097c82 */ /* 0x000fe40008000000 */
[----:B------:R4:W-:Y:S04]  /*1300*/  UTMALDG.4D [UR8], [UR4], desc[UR6] ;  /* 0x00000608040075b4 */ /* 0x0009e80008019000 */
[----:B------:R4:W-:Y:S02]  /*1310*/  UTMALDG.4D [UR56], [UR4], desc[UR6] ;  /* 0x00000638040075b4 */ /* 0x0009e40008019000 */
[----:B----4-:R-:W-:Y:S01]  /*1320*/  NOP ;  /* 0x0000000000007918 */ /* 0x010fe20000000000 */
.L_x_11:
[----:B------:R-:W-:Y:S01]  /*1330*/  ISETP.GE.AND P1, PT, R17, 0x41, PT ;  /* 0x000000411100780c */ /* 0x000fe20003f26270 */
[----:B-12---:R-:W-:-:S12]  /*1340*/  IMAD.MOV.U32 R5, RZ, RZ, 0x1 ;  /* 0x00000001ff057424 */ /* 0x006fd800078e00ff */
[----:B------:R-:W-:Y:S05]  /*1350*/  @!P1 BRA `(.L_x_16) ;  /* 0x0000000800349947 */ /* 0x000fea0003800000 */
[----:B------:R-:W1:Y:S01]  /*1360*/  S2R R5, SR_CgaCtaId ;  /* 0x0000000000057919 */ /* 0x000e620000008800 */
[----:B------:R-:W-:Y:S02]  /*1370*/  MOV R0, 0x400 ;  /* 0x0000040000007802 */ /* 0x000fe40000000f00 */
[----:B------:R-:W-:Y:S02]  /*1380*/  MOV R2, 0x1 ;  /* 0x0000000100027802 */ /* 0x000fe40000000f00 */
[----:B------:R-:W-:Y:S02]  /*1390*/  ISETP.NE.AND P2, PT, R16, RZ, PT ;  /* 0x000000ff1000720c */ /* 0x000fe40003f45270 */
[----:B-1----:R-:W-:Y:S02]  /*13a0*/  LEA R0, R5, R0, 0x18 ;  /* 0x0000000005007211 */ /* 0x002fe400078ec0ff */
[----:B------:R-:W-:-:S03]  /*13b0*/  SHF.L.U32 R5, R2, 0x1f, RZ ;  /* 0x0000001f02057819 */ /* 0x000fc600000006ff */
[----:B------:R-:W-:-:S04]  /*13c0*/  IMAD R2, R3, 0x8, R0 ;  /* 0x0000000803027824 */ /* 0x000fc800078e0200 */
[----:B------:R-:W1:Y:S02]  /*13d0*/  SYNCS.PHASECHK.TRANS64.TRYWAIT P1, [R2+URZ+0x11820], R5 ;  /* 0x01182005020075a7 */ /* 0x000e64000802017f */
[----:B-1----:R-:W-:Y:S05]  /*13e0*/  @!P1 BRA `(.L_x_17) ;  /* 0x0000007400749947 */ /* 0x002fea0003800000 */
.L_x_72:
[----:B------:R-:W-:Y:S05]  /*13f0*/  @P2 BRA `(.L_x_18) ;  /* 0x0000000000142947 */ /* 0x000fea0003800000 */
[----:B------:R-:W-:Y:S02]  /*1400*/  ISETP.NE.AND P1, PT, R4, RZ, PT ;  /* 0x000000ff0400720c */ /* 0x000fe40003f25270 */
[----:B-1----:R-:W-:-:S04]  /*1410*/  MOV R5, 0x3800 ;  /* 0x0000380000057802 */ /* 0x002fc80000000f00 */
[----:B------:R2:W-:Y:S07]  /*1420*/  SYNCS.ARRIVE.TRANS64 RZ, [R2+URZ+0x11800], R5 ;  /* 0x0118000502ff79a7 */ /* 0x0005ee000800003f */
[----:B------:R-:W-:Y:S05]  /*1430*/  @!P1 BRA `(.L_x_18) ;  /* 0x0000000000049947 */ /* 0x000fea0003800000 */
[----:B------:R-:W-:Y:S01]  /*1440*/  BPT.TRAP 0x1 ;  /* 0x000000040000795c */ /* 0x000fe20000300000 */
.L_x_18:
[----:B------:R-:W-:Y:S01]  /*1450*/  IMAD R0, R3, 0x3800, R0 ;  /* 0x0000380003007824 */ /* 0x000fe200078e0200 */
[----:B-12---:R-:W1:Y:S01]  /*1460*/  S2R R5, SR_CgaCtaId ;  /* 0x0000000000057919 */ /* 0x006e620000008800 */
[----:B------:R-:W-:Y:S01]  /*1470*/  R2UR UR33, R2 ;  /* 0x00000000022172ca */ /* 0x000fe200000e0000 */
[----:B------:R-:W-:Y:S01]  /*1480*/  ULDC.64 UR4, c[0x0][0x198] ;  /* 0x0000660000047ab9 */ /* 0x000fe20000000a00 */
[----:B------:R-:W-:Y:S01]  /*1490*/  R2UR UR35, R7 ;  /* 0x00000000072372ca */ /* 0x000fe200000e0000 */
[----:B------:R-:W-:Y:S01]  /*14a0*/  UIADD3 UR4, UP0, UR4, 0x1f0, URZ ;  /* 0x000001f004047890 */ /* 0x000fe2000ff1e03f */
[----:B------:R-:W-:Y:S01]  /*14b0*/  R2UR UR14, R0 ;  /* 0x00000000000e72ca */ /* 0x000fe200000e0000 */
[----:B------:R-:W-:Y:S01]  /*14c0*/  VIADD R3, R3, 0x1 ;  /* 0x0000000103037836 */ /* 0x000fe20000000000 */
[----:B------:R-:W-:Y:S01]  /*14d0*/  UMOV UR6, 0x0 ;  /* 0x0000000000067882 */ /* 0x000fe20000000000 */
[----:B------:R-:W-:Y:S01]  /*14e0*/  UIADD3.X UR5, URZ, UR5, URZ, UP0, !UPT ;  /* 0x000000053f057290 */ /* 0x000fe200087fe43f */
[----:B------:R-:W-:Y:S01]  /*14f0*/  MOV R0, 0x400 ;  /* 0x0000040000007802 */ /* 0x000fe20000000f00 */
[----:B------:R-:W-:Y:S01]  /*1500*/  UMOV UR7, 0x10000000 ;  /* 0x1000000000077882 */ /* 0x000fe20000000000 */
[----:B------:R-:W-:Y:S01]  /*1510*/  UMOV UR34, URZ ;  /* 0x0000003f00227c82 */ /* 0x000fe20008000000 */
[----:B------:R-:W-:Y:S01]  /*1520*/  UMOV UR36, UR60 ;  /* 0x0000003c00247c82 */ /* 0x000fe20008000000 */
[----:B------:R-:W-:Y:S01]  /*1530*/  UMOV UR37, UR61 ;  /* 0x0000003d00257c82 */ /* 0x000fe20008000000 */
[----:B------:R-:W-:Y:S01]  /*1540*/  UIADD3 UR33, UR33, 0x11800, URZ ;  /* 0x0001180021217890 */ /* 0x000fe2000fffe03f */
[C---:B------:R-:W-:Y:S01]  /*1550*/  ISETP.NE.AND P2, PT, R3.reuse, 0x4, PT ;  /* 0x000000040300780c */ /* 0x040fe20003f45270 */
[----:B------:R-:W-:Y:S01]  /*1560*/  USHF.L.U32 UR35, UR35, 0x6, URZ ;  /* 0x0000000623237899 */ /* 0x000fe2000800063f */
[C---:B------:R-:W-:Y:S01]  /*1570*/  ISETP.NE.AND P1, PT, R3.reuse, 0x4, PT ;  /* 0x000000040300780c */ /* 0x040fe20003f25270 */
[----:B------:R-:W-:Y:S01]  /*1580*/  UIADD3 UR32, UR14, 0x3800, URZ ;  /* 0x000038000e207890 */ /* 0x000fe2000fffe03f */
[----:B------:R-:W-:Y:S01]  /*1590*/  SEL R3, R3, RZ, P2 ;  /* 0x000000ff03037207 */ /* 0x000fe20001000000 */
[----:B------:R-:W-:Y:S01]  /*15a0*/  UIADD3 UR8, UR14, 0x4000, URZ ;  /* 0x000040000e087890 */ /* 0x000fe2000fffe03f */
[----:B------:R-:W-:Y:S01]  /*15b0*/  ISETP.NE.AND P2, PT, R16, RZ, PT ;  /* 0x000000ff1000720c */ /* 0x000fe20003f45270 */
[----:B------:R-:W-:-:S02]  /*15c0*/  UIADD3 UR24, UR14, 0x4800, URZ ;  /* 0x000048000e187890 */ /* 0x000fc4000fffe03f */
[----:B------:R-:W-:Y:S01]  /*15d0*/  UIADD3 UR56, UR14, 0x5000, URZ ;  /* 0x000050000e387890 */ /* 0x000fe2000fffe03f */
        /* <DEDUP_REMOVED lines=10> */
[----:B------:R-:W-:Y:S01]  /*1680*/  UTMALDG.4D [UR32], [UR4], desc[UR6] ;  /* 0x00000620040075b4 */ /* 0x000fe20008019000 */
[----:B------:R-:W-:Y:S01]  /*1690*/  UMOV UR58, 0x30 ;  /* 0x00000030003a7882 */ /* 0x000fe20000000000 */
[----:B------:R-:W-:Y:S01]  /*16a0*/  UMOV UR57, UR33 ;  /* 0x0000002100397c82 */ /* 0x000fe20008000000 */
[----:B------:R-:W-:Y:S01]  /*16b0*/  UMOV UR59, UR35 ;  /* 0x00000023003b7c82 */ /* 0x000fe20008000000 */
[----:B------:R-:W-:Y:S01]  /*16c0*/  UIADD3 UR16, UR14, 0x5800, URZ ;  /* 0x000058000e107890 */ /* 0x000fe2000fffe03f */
[----:B-1----:R-:W-:Y:S01]  /*16d0*/  LEA R2, R5, R0, 0x18 ;  /* 0x0000000005027211 */ /* 0x002fe200078ec0ff */
[----:B------:R-:W-:Y:S01]  /*16e0*/  UMOV UR18, 0x40 ;  /* 0x0000004000127882 */ /* 0x000fe20000000000 */
[----:B------:R-:W-:Y:S01]  /*16f0*/  SEL R5, RZ, 0x1, !P1 ;  /* 0x00000001ff057807 */ /* 0x000fe20004800000 */
[----:B------:R1:W-:Y:S01]  /*1700*/  UTMALDG.4D [UR8], [UR4], desc[UR6] ;  /* 0x00000608040075b4 */ /* 0x0003e20008019000 */
[----:B------:R-:W-:Y:S01]  /*1710*/  UMOV UR20, UR60 ;  /* 0x0000003c00147c82 */ /* 0x000fe20008000000 */
[----:B------:R-:W-:Y:S01]  /*1720*/  UMOV UR21, UR61 ;  /* 0x0000003d00157c82 */ /* 0x000fe20008000000 */
[----:B------:R-:W-:Y:S01]  /*1730*/  UMOV UR17, UR33 ;  /* 0x0000002100117c82 */ /* 0x000fe20008000000 */
[----:B------:R-:W-:Y:S01]  /*1740*/  UMOV UR19, UR35 ;  /* 0x0000002300137c82 */ /* 0x000fe20008000000 */
[----:B------:R-:W-:-:S02]  /*1750*/  LEA R9, R3, R2, 0x3 ;  /* 0x0000000203097211 */ /* 0x000fc400078e18ff */
[----:B------:R-:W-:Y:S01]  /*1760*/  SHF.L.U32 R0, R5, 0x1f, RZ ;  /* 0x0000001f05007819 */ /* 0x000fe200000006ff */
[----:B------:R-:W-:Y:S01]  /*1770*/  UTMALDG.4D [UR24], [UR4], desc[UR6] ;  /* 0x00000618040075b4 */ /* 0x000fe20008019000 */
[----:B------:R2:W-:Y:S01]  /*1780*/  UTMALDG.4D [UR56], [UR4], desc[UR6] ;  /* 0x00000638040075b4 */ /* 0x0005e20008019000 */
[----:B------:R3:W-:Y:S01]  /*1790*/  UTMALDG.4D [UR16], [UR4], desc[UR6] ;  /* 0x00000610040075b4 */ /* 0x0007e20008019000 */
[----:B-1----:R-:W-:Y:S01]  /*17a0*/  UIADD3 UR8, UR14, 0x6000, URZ ;  /* 0x000060000e087890 */ /* 0x002fe2000fffe03f */
[----:B------:R-:W-:-:S08]  /*17b0*/  UMOV UR10, 0x50 ;  /* 0x00000050000a7882 */ /* 0x000fd00000000000 */
[----:B------:R3:W-:Y:S01]  /*17c0*/  UTMALDG.4D [UR8], [UR4], desc[UR6] ;  /* 0x00000608040075b4 */ /* 0x0007e20008019000 */
[----:B--2---:R-:W-:Y:S01]  /*17d0*/  UIADD3 UR56, UR14, 0x6800, URZ ;  /* 0x000068000e387890 */ /* 0x004fe2000fffe03f */
[----:B------:R-:W-:-:S08]  /*17e0*/  UMOV UR58, 0x60 ;  /* 0x00000060003a7882 */ /* 0x000fd00000000000 */
[----:B------:R3:W-:Y:S01]  /*17f0*/  UTMALDG.4D [UR56], [UR4], desc[UR6] ;  /* 0x00000638040075b4 */ /* 0x0007e20008019000 */
[----:B------:R-:W1:Y:S02]  /*1800*/  SYNCS.PHASECHK.TRANS64.TRYWAIT P1, [R9+URZ+0x11820], R0 ;  /* 0x01182000090075a7 */ /* 0x000e64000802017f */
[----:B-1-3--:R-:W-:Y:S05]  /*1810*/  @!P1 BRA `(.L_x_19) ;  /* 0x00000070007c9947 */ /* 0x00afea0003800000 */
.L_x_73:
[----:B------:R-:W-:Y:S05]  /*1820*/  @P2 BRA `(.L_x_20) ;  /* 0x0000000000142947 */ /* 0x000fea0003800000 */
[----:B------:R-:W-:Y:S01]  /*1830*/  ISETP.NE.AND P1, PT, R4, RZ, PT ;  /* 0x000000ff0400720c */ /* 0x000fe20003f25270 */
[----:B-1----:R-:W-:-:S04]  /*1840*/  IMAD.MOV.U32 R0, RZ, RZ, 0x3800 ;  /* 0x00003800ff007424 */ /* 0x002fc800078e00ff */
[----:B------:R2:W-:Y:S08]  /*1850*/  SYNCS.ARRIVE.TRANS64 RZ, [R9+URZ+0x11800], R0 ;  /* 0x0118000009ff79a7 */ /* 0x0005f0000800003f */
[----:B------:R-:W-:Y:S05]  /*1860*/  @!P1 BRA `(.L_x_20) ;  /* 0x0000000000049947 */ /* 0x000fea0003800000 */
[----:B------:R-:W-:Y:S01]  /*1870*/  BPT.TRAP 0x1 ;  /* 0x000000040000795c */ /* 0x000fe20000300000 */
.L_x_20:
[----:B------:R-:W-:Y:S01]  /*1880*/  IMAD R2, R3, 0x3800, R2 ;  /* 0x0000380003027824 */ /* 0x000fe200078e0202 */
[----:B------:R-:W-:Y:S01]  /*1890*/  R2UR UR49, R9 ;  /* 0x00000000093172ca */ /* 0x000fe200000e0000 */
[----:B------:R-:W-:Y:S01]  /*18a0*/  ULDC.64 UR4, c[0x0][0x198] ;  /* 0x0000660000047ab9 */ /* 0x000fe20000000a00 */
[----:B------:R-:W-:Y:S01]  /*18b0*/  R2UR UR51, R7 ;  /* 0x00000000073372ca */ /* 0x000fe200000e0000 */
        /* <DEDUP_REMOVED lines=11> */
[----:B------:R-:W-:Y:S01]  /*1970*/  ISETP.NE.AND P1, PT, R3, 0x4, PT ;  /* 0x000000040300780c */ /* 0x000fe20003f25270 */
[----:B------:R-:W-:Y:S01]  /*1980*/  USHF.L.U32 UR51, UR51, 0x6, URZ ;  /* 0x0000000633337899 */ /* 0x000fe2000800063f */
[----:B------:R-:W-:Y:S01]  /*1990*/  VIADD R7, R7, 0x1 ;  /* 0x0000000107077836 */ /* 0x000fe20000000000 */
[----:B------:R-:W-:Y:S01]  /*19a0*/  UIADD3 UR48, UR9, 0x3800, URZ ;  /* 0x0000380009307890 */ /* 0x000fe2000fffe03f */
[----:B-12---:R-:W-:Y:S01]  /*19b0*/  SEL R0, RZ, 0x1, P1 ;  /* 0x00000001ff007807 */ /* 0x006fe20000800000 */
[----:B------:R-:W-:Y:S01]  /*19c0*/  UIADD3 UR32, UR9, 0x4000, URZ ;  /* 0x0000400009207890 */ /* 0x000fe2000fffe03f */
[----:B------:R-:W-:Y:S01]  /*19d0*/  SEL R3, R3, RZ, P1 ;  /* 0x000000ff03037207 */ /* 0x000fe20000800000 */
[----:B------:R-:W-:Y:S01]  /*19e0*/  UIADD3 UR56, UR9, 0x4800, URZ ;  /* 0x0000480009387890 */ /* 0x000fe2000fffe03f */
[----:B------:R-:W-:Y:S01]  /*19f0*/  LOP3.LUT R5, R5, R0, RZ, 0x3c, !PT ;  /* 0x0000000005057212 */ /* 0x000fe200078e3cff */
[----:B------:R-:W-:Y:S01]  /*1a00*/  UMOV UR36, UR60 ;  /* 0x0000003c00247c82 */ /* 0x000fe20008000000 */
[----:B------:R-:W-:Y:S01]  /*1a10*/  UMOV UR37, UR61 ;  /* 0x0000003d00257c82 */ /* 0x000fe20008000000 */
        /* <DEDUP_REMOVED lines=27> */
[----:B-1----:R-:W-:Y:S01]  /*1bd0*/  UIADD3 UR56, UR9, 0x6800, URZ ;  /* 0x0000680009387890 */ /* 0x002fe2000fffe03f */
[----:B------:R-:W-:-:S02]  /*1be0*/  UMOV UR58, 0x60 ;  /* 0x00000060003a7882 */ /* 0x000fc40000000000 */
[----:B------:R-:W-:Y:S02]  /*1bf0*/  UMOV UR9, UR49 ;  /* 0x0000003100097c82 */ /* 0x000fe40008000000 */
[----:B------:R2:W-:Y:S04]  /*1c00*/  UTMALDG.4D [UR8], [UR4], desc[UR6] ;  /* 0x00000608040075b4 */ /* 0x0005e80008019000 */
[----:B------:R2:W-:Y:S02]  /*1c10*/  UTMALDG.4D [UR56], [UR4], desc[UR6] ;  /* 0x00000638040075b4 */ /* 0x0005e40008019000 */
[----:B--2---:R-:W-:Y:S01]  /*1c20*/  NOP ;  /* 0x0000000000007918 */ /* 0x004fe20000000000 */
.L_x_16:
[----:B------:R-:W-:-:S07]  /*1c30*/  IADD3 R6, R6, -0x4, RZ ;  /* 0xfffffffc06067810 */ /* 0x000fce0007ffe0ff */
.L_x_10:
[----:B------:R-:W-:Y:S05]  /*1c40*/  BSYNC B0 ;  /* 0x0000000000007941 */ /* 0x000fea0003800000 */
.L_x_9:
[----:B------:R-:W1:Y:S01]  /*1c50*/  S2R R9, SR_CgaCtaId ;  /* 0x0000000000097919 */ /* 0x000e620000008800 */
[----:B------:R-:W-:Y:S02]  /*1c60*/  MOV R2, 0x400 ;  /* 0x0000040000027802 */ /* 0x000fe40000000f00 */
[----:B------:R-:W-:Y:S02]  /*1c70*/  SHF.L.U32 R57, RZ, 0x1f, RZ ;  /* 0x0000001fff397819 */ /* 0x000fe400000006ff */
[----:B-1----:R-:W-:-:S04]  /*1c80*/  LEA R2, R9, R2, 0x18 ;  /* 0x0000000209027211 */ /* 0x002fc800078ec0ff */
[----:B------:R-:W1:Y:S02]  /*1c90*/  SYNCS.PHASECHK.TRANS64.TRYWAIT P1, [R2+URZ+0x11840], R57 ;  /* 0x01184039020075a7 */ /* 0x000e64000802017f */
[----:B-1----:R-:W-:Y:S05]  /*1ca0*/  @!P1 BRA `(.L_x_21) ;  /* 0x0000006c006c9947 */ /* 0x002fea0003800000 */
.L_x_74:
[----:B------:R-:W2:Y:S01]  /*1cb0*/  SYNCS.PHASECHK.TRANS64.TRYWAIT P1, [R2+URZ+0x11800], R57 ;  /* 0x01180039020075a7 */ /* 0x000ea2000802017f */
[----:B------:R-:W-:Y:S01]  /*1cc0*/  IMAD.MOV.U32 R0, RZ, RZ, RZ ;  /* 0x000000ffff007224 */ /* 0x000fe200078e00ff */
[----:B--2---:R-:W-:Y:S06]  /*1cd0*/  @!P1 BRA `(.L_x_22) ;  /* 0x0000006c00749947 */ /* 0x004fec0003800000 */
.L_x_75:
[----:B------:R-:W-:Y:S05]  /*1ce0*/  WARPSYNC.ALL ;  /* 0x0000000000007948 */ /* 0x000fea0003800000 */
[C---:B------:R-:W-:Y:S01]  /*1cf0*/  R2UR UR15, R2.reuse ;  /* 0x00000000020f72ca */ /* 0x040fe200000e0000 */
[----:B------:R-:W-:Y:S01]  /*1d00*/  WARPGROUP.ARRIVE ;  /* 0x00000000000079c5 */ /* 0x000fe20000000000 */
[----:B------:R-:W-:Y:S01]  /*1d10*/  R2UR UR4, R2 ;  /* 0x00000000020472ca */ /* 0x000fe200000e0000 */
[----:B------:R-:W-:Y:S01]  /*1d20*/  UMOV UR7, 0xc0000010 ;  /* 0xc000001000077882 */ /* 0x000fe20000000000 */
[----:B------:R-:W-:Y:S01]  /*1d30*/  UMOV UR11, 0xc0000010 ;  /* 0xc0000010000b7882 */ /* 0x000fe20000000000 */
[----:B------:R-:W-:Y:S01]  /*1d40*/  UMOV UR5, UR7 ;  /* 0x0000000700057c82 */ /* 0x000fe20008000000 */
[----:B------:R-:W-:Y:S01]  /*1d50*/  IMAD.U32 R113, RZ, RZ, UR7 ;  /* 0x00000007ff717e24 */ /* 0x000fe2000f8e00ff */
[----:B------:R-:W-:Y:S01]  /*1d60*/  UMOV UR45, 0xc0000010 ;  /* 0xc0000010002d7882 */ /* 0x000fe20000000000 */
[----:B------:R-:W-:Y:S01]  /*1d70*/  IMAD.U32 R23, RZ, RZ, UR11 ;  /* 0x0000000bff177e24 */ /* 0x000fe2000f8e00ff */
[----:B------:R-:W-:-:S04]  /*1d80*/  UMOV UR47, 0xc0000010 ;  /* 0xc0000010002f7882 */ /* 0x000fc80000000000 */
[----:B------:R-:W-:Y:S02]  /*1d90*/  UIADD3 UR15, UR15, 0x3800, URZ ;  /* 0x000038000f0f7890 */ /* 0x000fe4000fffe03f */
[----:B------:R-:W-:Y:S02]  /*1da0*/  USHF.R.U32.HI UR4, URZ, 0x4, UR4 ;  /* 0x000000043f047899 */ /* 0x000fe40008011604 */
[----:B------:R-:W-:Y:S02]  /*1db0*/  USHF.R.U32.HI UR15, URZ, 0x4, UR15 ;  /* 0x000000043f0f7899 */ /* 0x000fe4000801160f */
[----:B------:R-:W-:Y:S02]  /*1dc0*/  ULOP3.LUT UR4, UR4, 0x3fff, URZ, 0xc0, !UPT ;  /* 0x00003fff04047892 */ /* 0x000fe4000f8ec03f */
[----:B------:R-:W-:Y:S02]  /*1dd0*/  ULOP3.LUT UR15, UR15, 0x3fff, URZ, 0xc0, !UPT ;  /* 0x00003fff0f0f7892 */ /* 0x000fe4000f8ec03f */
[----:B------:R-:W-:-:S02]  /*1de0*/  ULOP3.LUT UR8, UR4, 0x10000, URZ, 0xfc, !UPT ;  /* 0x0001000004087892 */ /* 0x000fc4000f8efc3f */
[----:B------:R-:W-:Y:S02]  /*1df0*/  ULOP3.LUT UR40, UR15, 0x10000, URZ, 0xfc, !UPT ;  /* 0x000100000f287892 */ /* 0x000fe4000f8efc3f */
[----:B------:R-:W-:Y:S02]  /*1e00*/  UIADD3 UR44, UR8, 0x280, URZ ;  /* 0x00000280082c7890 */ /* 0x000fe4000fffe03f */
[----:B------:R-:W-:Y:S01]  /*1e10*/  UIADD3 UR46, UR40, 0x280, URZ ;  /* 0x00000280282e7890 */ /* 0x000fe2000fffe03f */
[----:B------:R-:W-:Y:S02]  /*1e20*/  UMOV UR6, UR8 ;  /* 0x0000000800067c82 */ /* 0x000fe40008000000 */
[----:B------:R-:W-:Y:S01]  /*1e30*/  MOV R112, UR6 ;  /* 0x0000000600707c02 */ /* 0x000fe20008000f00 */
[----:B------:R-:W-:Y:S01]  /*1e40*/  UMOV UR4, UR6 ;  /* 0x0000000600047c82 */ /* 0x000fe20008000000 */
[----:B------:R-:W-:Y:S02]  /*1e50*/  UMOV UR6, UR40 ;  /* 0x0000002800067c82 */ /* 0x000fe40008000000 */
[----:B------:R-:W-:Y:S01]  /*1e60*/  HGMMA.64x64x16.F32.BF16 R24, gdesc[UR4], RZ, !UPT, gsb0 ;  /* 0x00e00000041879f0 */ /* 0x000fe2000c0018ff */
[----:B------:R-:W-:-:S02]  /*1e70*/  UIADD3 UR4, UR8, 0x80, URZ ;  /* 0x0000008008047890 */ /* 0x000fc4000fffe03f */
[----:B------:R-:W-:Y:S01]  /*1e80*/  UIADD3 UR6, UR40, 0x80, URZ ;  /* 0x0000008028067890 */ /* 0x000fe2000fffe03f */
[----:B------:R-:W-:Y:S01]  /*1e90*/  UMOV UR5, UR11 ;  /* 0x0000000b00057c82 */ /* 0x000fe20008000000 */
[----:B------:R-:W-:Y:S01]  /*1ea0*/  UMOV UR7, 0xc0000010 ;  /* 0xc000001000077882 */ /* 0x000fe20000000000 */
[----:B------:R-:W-:Y:S02]  /*1eb0*/  UMOV UR11, 0xc0000010 ;  /* 0xc0000010000b7882 */ /* 0x000fe40000000000 */
[----:B------:R-:W-:Y:S01]  /*1ec0*/  UMOV UR10, UR4 ;  /* 0x00000004000a7c82 */ /* 0x000fe20008000000 */
[----:B------:R-:W-:Y:S01]  /*1ed0*/  IMAD.U32 R15, RZ, RZ, UR11 ;  /* 0x0000000bff0f7e24 */ /* 0x000fe2000f8e00ff */
[----:B------:R-:W-:Y:S01]  /*1ee0*/  UMOV UR4, UR10 ;  /* 0x0000000a00047c82 */ /* 0x000fe20008000000 */
[----:B------:R-:W-:Y:S01]  /*1ef0*/  MOV R22, UR10 ;  /* 0x0000000a00167c02 */ /* 0x000fe20008000f00 */
[----:B------:R-:W-:Y:S02]  /*1f00*/  WARPGROUP.DEPBAR.LE gsb0, 0x0 ;  /* 0x00008000000079c5 */ /* 0x000fe40000010000 */
[----:B------:R-:W-:-:S06]  /*1f10*/  WARPGROUP.ARRIVE ;  /* 0x00000000000079c5 */ /* 0x000fcc0000000000 */
[----:B------:R-:W-:Y:S01]  /*1f20*/  HGMMA.64x64x16.F32.BF16 R24, gdesc[UR4], R24, gsb0 ;  /* 0x00e00000041879f0 */ /* 0x000fe20008001818 */
[----:B------:R-:W-:Y:S02]  /*1f30*/  UIADD3 UR4, UR8, 0x100, URZ ;  /* 0x0000010008047890 */ /* 0x000fe4000fffe03f */
        /* <DEDUP_REMOVED lines=8> */
[----:B------:R-:W-:-:S02]  /*1fc0*/  WARPGROUP.DEPBAR.LE gsb0, 0x0 ;  /* 0x00008000000079c5 */ /* 0x000fc40000010000 */
        /* <DEDUP_REMOVED lines=17> */
[----:B------:R-:W-:-:S03]  /*20e0*/  UMOV UR7, 0xc0000010 ;  /* 0xc000001000077882 */ /* 0x000fc60000000000 */
[----:B------:R-:W-:Y:S02]  /*20f0*/  UMOV UR10, UR4 ;  /* 0x00000004000a7c82 */ /* 0x000fe40008000000 */
[----:B------:R-:W-:Y:S01]  /*2100*/  UMOV UR4, UR10 ;  /* 0x0000000a00047c82 */ /* 0x000fe20008000000 */
[----:B------:R-:W-:Y:S01]  /*2110*/  MOV R10, UR10 ;  /* 0x0000000a000a7c02 */ /* 0x000fe20008000f00 */
[----:B------:R-:W-:Y:S02]  /*2120*/  WARPGROUP.DEPBAR.LE gsb0, 0x0 ;  /* 0x00008000000079c5 */ /* 0x000fe40000010000 */
[----:B------:R-:W-:-:S06]  /*2130*/  WARPGROUP.ARRIVE ;  /* 0x00000000000079c5 */ /* 0x000fcc0000000000 */
[----:B------:R-:W-:Y:S01]  /*2140*/  HGMMA.64x64x16.F32.BF16 R24, gdesc[UR4], R24, gsb0 ;  /* 0x00e00000041879f0 */ /* 0x000fe20008001818 */
[----:B------:R-:W-:Y:S02]  /*2150*/  UIADD3 UR4, UR8, 0x300, URZ ;  /* 0x0000030008047890 */ /* 0x000fe4000fffe03f */
[----:B------:R-:W-:Y:S01]  /*2160*/  UIADD3 UR6, UR40, 0x300, URZ ;  /* 0x0000030028067890 */ /* 0x000fe2000fffe03f */
[----:B------:R-:W-:Y:S01]  /*2170*/  UMOV UR5, 0xc0000010 ;  /* 0xc000001000057882 */ /* 0x000fe20000000000 */
[----:B------:R-:W-:Y:S01]  /*2180*/  UMOV UR7, 0xc0000010 ;  /* 0xc000001000077882 */ /* 0x000fe20000000000 */
[----:B------:R-:W-:Y:S02]  /*2190*/  WARPGROUP.DEPBAR.LE gsb0, 0x0 ;  /* 0x00008000000079c5 */ /* 0x000fe40000010000 */
[----:B------:R-:W-:-:S06]  /*21a0*/  WARPGROUP.ARRIVE ;  /* 0x00000000000079c5 */ /* 0x000fcc0000000000 */
[----:B------:R-:W-:Y:S03]  /*21b0*/  HGMMA.64x64x16.F32.BF16 R24, gdesc[UR44], R24, gsb0 ;  /* 0x00e000002c1879f0 */ /* 0x000fe60008001818 */
[----:B------:R-:W-:Y:S02]  /*21c0*/  WARPGROUP.DEPBAR.LE gsb0, 0x0 ;  /* 0x00008000000079c5 */ /* 0x000fe40000010000 */
[----:B------:R-:W-:-:S06]  /*21d0*/  WARPGROUP.ARRIVE ;  /* 0x00000000000079c5 */ /* 0x000fcc0000000000 */
[----:B------:R-:W-:Y:S01]  /*21e0*/  HGMMA.64x64x16.F32.BF16 R24, gdesc[UR4], R24, gsb0 ;  /* 0x00e00000041879f0 */ /* 0x000fe20008001818 */
[----:B------:R-:W-:Y:S02]  /*21f0*/  ULDC UR6, c[0x0][0x604] ;  /* 0x0001810000067ab9 */ /* 0x000fe40000000800 */
[----:B------:R-:W-:Y:S02]  /*2200*/  WARPGROUP.DEPBAR.LE gsb0, 0x0 ;  /* 0x00008000000079c5 */ /* 0x000fe40000010000 */
[----:B------:R-:W-:-:S04]  /*2210*/  FMNMX R9, R24, R25, !PT ;  /* 0x0000001918097209 */ /* 0x000fc80007800000 */
        /* <DEDUP_REMOVED lines=12> */
[----:B------:R-:W-:Y:S02]  /*22e0*/  FMNMX R4, R52, R9, !PT ;  /* 0x0000000934047209 */ /* 0x000fe40007800000 */
[----:B------:R-:W-:Y:S02]  /*22f0*/  FMNMX R9, R26, R27, !PT ;  /* 0x0000001b1a097209 */ /* 0x000fe40007800000 */
[----:B------:R-:W-:Y:S02]  /*2300*/  FMNMX R18, R53, R4, !PT ;  /* 0x0000000435127209 */ /* 0x000fe40007800000 */
[----:B------:R-:W-:-:S03]  /*2310*/  FMNMX R4, R30, R9, !PT ;  /* 0x000000091e047209 */ /* 0x000fc60007800000 */
[----:B------:R-:W3:Y:S01]  /*2320*/  SHFL.BFLY PT, R21, R18, 0x1, 0x1f ;  /* 0x0c201f0012157f89 */ /* 0x000ee200000e0000 */
[----:B------:R-:W-:-:S04]  /*2330*/  FMNMX R9, R31, R4, !PT ;  /* 0x000000041f097209 */ /* 0x000fc80007800000 */
[----:B------:R-:W-:-:S04]  /*2340*/  FMNMX R4, R34, R9, !PT ;  /* 0x0000000922047209 */ /* 0x000fc80007800000 */
[----:B------:R-:W-:-:S04]  /*2350*/  FMNMX R9, R35, R4, !PT ;  /* 0x0000000423097209 */ /* 0x000fc80007800000 */
[----:B------:R-:W-:-:S04]  /*2360*/  FMNMX R4, R38, R9, !PT ;  /* 0x0000000926047209 */ /* 0x000fc80007800000 */
[----:B------:R-:W-:-:S04]  /*2370*/  FMNMX R9, R39, R4, !PT ;  /* 0x0000000427097209 */ /* 0x000fc80007800000 */
[----:B------:R-:W-:Y:S02]  /*2380*/  FMNMX R4, R42, R9, !PT ;  /* 0x000000092a047209 */ /* 0x000fe40007800000 */
[----:B---3--:R-:W-:Y:S02]  /*2390*/  FMNMX R21, R18, R21, !PT ;  /* 0x0000001512157209 */ /* 0x008fe40007800000 */
        /* <DEDUP_REMOVED lines=8> */
[----:B---3--:R-:W-:-:S04]  /*2420*/  FMNMX R4, R21, R56, !PT ;  /* 0x0000003815047209 */ /* 0x008fc80007800000 */
[----:B------:R-:W-:-:S04]  /*2430*/  FSETP.NEU.AND P1, PT, R4, -INF , PT ;  /* 0xff8000000400780b */ /* 0x000fc80003f2d000 */
[----:B------:R-:W-:-:S05]  /*2440*/  FSEL R21, R4, RZ, P1 ;  /* 0x000000ff04157208 */ /* 0x000fca0000800000 */
[----:B------:R-:W-:-:S04]  /*2450*/  FMUL R56, R21, UR6 ;  /* 0x0000000615387c20 */ /* 0x000fc80008400000 */
[--C-:B------:R-:W-:Y:S01]  /*2460*/  FFMA R21, R25, UR6, -R56.reuse ;  /* 0x0000000619157c23 */ /* 0x100fe20008000838 */
[--C-:B------:R-:W-:Y:S01]  /*2470*/  FFMA R58, R24, UR6, -R56.reuse ;  /* 0x00000006183a7c23 */ /* 0x100fe20008000838 */
[--C-:B------:R-:W-:Y:S01]  /*2480*/  FFMA R29, R29, UR6, -R56.reuse ;  /* 0x000000061d1d7c23 */ /* 0x100fe20008000838 */
[----:B------:R-:W3:Y:S01]  /*2490*/  SHFL.BFLY PT, R24, R9, 0x1, 0x1f ;  /* 0x0c201f0009187f89 */ /* 0x000ee200000e0000 */
[--C-:B------:R-:W-:Y:S01]  /*24a0*/  FFMA R25, R32, UR6, -R56.reuse ;  /* 0x0000000620197c23 */ /* 0x100fe20008000838 */
[----:B------:R-:W-:Y:S01]  /*24b0*/  FSETP.GEU.AND P6, PT, R21, -126, PT ;  /* 0xc2fc00001500780b */ /* 0x000fe20003fce000 */
        /* <DEDUP_REMOVED lines=11> */
[--C-:B------:R-:W-:Y:S01]  /*2570*/  FFMA R116, R52, UR6, -R56.reuse ;  /* 0x0000000634747c23 */ /* 0x100fe20008000838 */
[----:B------:R-:W-:Y:S01]  /*2580*/  @!P6 FMUL R21, R21, 0.5 ;  /* 0x3f0000001515e820 */ /* 0x000fe20000400000 */
[----:B------:R-:W-:Y:S01]  /*2590*/  FFMA R53, R53, UR6, -R56 ;  /* 0x0000000635357c23 */ /* 0x000fe20008000838 */
[----:B------:R-:W-:-:S02]  /*25a0*/  @!P4 FMUL R58, R58, 0.5 ;  /* 0x3f0000003a3ac820 */ /* 0x000fc40000400000 */
[----:B------:R-:W-:Y:S02]  /*25b0*/  @!P5 FMUL R29, R29, 0.5 ;  /* 0x3f0000001d1dd820 */ /* 0x000fe40000400000 */
[----:B------:R-:W4:Y:S01]  /*25c0*/  MUFU.EX2 R21, R21 ;  /* 0x0000001500157308 */ /* 0x000f220000000800 */
[----:B------:R-:W-:Y:S01]  /*25d0*/  @!P1 FMUL R28, R28, 0.5 ;  /* 0x3f0000001c1c9820 */ /* 0x000fe20000400000 */
[----:B------:R-:W-:Y:S01]  /*25e0*/  @!P2 FMUL R32, R32, 0.5 ;  /* 0x3f0000002020a820 */ /* 0x000fe20000400000 */
[----:B---3--:R-:W-:Y:S01]  /*25f0*/  FMNMX R9, R9, R24, !PT ;  /* 0x0000001809097209 */ /* 0x008fe20007800000 */
[----:B------:R-:W-:-:S04]  /*2600*/  @!P3 FMUL R25, R25, 0.5 ;  /* 0x3f0000001919b820 */ /* 0x000fc80000400000 */
[----:B------:R-:W3:Y:S01]  /*2610*/  SHFL.BFLY PT, R24, R9, 0x2, 0x1f ;  /* 0x0c401f0009187f89 */ /* 0x000ee200000e0000 */
[----:B------:R5:W1:Y:S01]  /*2620*/  MUFU.EX2 R18, R58 ;  /* 0x0000003a00127308 */ /* 0x000a620000000800 */
[----:B----4-:R-:W-:Y:S01]  /*2630*/  @!P6 FMUL R21, R21, R21 ;  /* 0x000000151515e220 */ /* 0x010fe20000400000 */
[----:B------:R-:W-:-:S06]  /*2640*/  FSETP.GEU.AND P6, PT, R37, -126, PT ;  /* 0xc2fc00002500780b */ /* 0x000fcc0003fce000 */
[----:B------:R-:W4:Y:S01]  /*2650*/  MUFU.EX2 R29, R29 ;  /* 0x0000001d001d7308 */ /* 0x000f220000000800 */
[--C-:B-----5:R-:W-:Y:S01]  /*2660*/  FFMA R58, R40, UR6, -R56.reuse ;  /* 0x00000006283a7c23 */ /* 0x120fe20008000838 */
[----:B------:R-:W-:Y:S01]  /*2670*/  FFMA R40, R41, UR6, -R56 ;  /* 0x0000000629287c23 */ /* 0x000fe20008000838 */
[----:B-1----:R-:W-:-:S05]  /*2680*/  @!P4 FMUL R18, R18, R18 ;  /* 0x000000121212c220 */ /* 0x002fca0000400000 */
[----:B------:R-:W1:Y:S01]  /*2690*/  MUFU.EX2 R28, R28 ;  /* 0x0000001c001c7308 */ /* 0x000e620000000800 */
[----:B------:R-:W-:Y:S01]  /*26a0*/  FSETP.GEU.AND P4, PT, R36, -126, PT ;  /* 0xc2fc00002400780b */ /* 0x000fe20003f8e000 */
[----:B------:R-:W-:Y:S01]  /*26b0*/  @!P6 FMUL R37, R37, 0.5 ;  /* 0x3f0000002525e820 */ /* 0x000fe20000400000 */
[----:B---3--:R-:W-:Y:S01]  /*26c0*/  FMNMX R9, R9, R24, !PT ;  /* 0x0000001809097209 */ /* 0x008fe20007800000 */
[--C-:B------:R-:W-:Y:S01]  /*26d0*/  FFMA R24, R44, UR6, -R56.reuse ;  /* 0x000000062c187c23 */ /* 0x100fe20008000838 */
[----:B------:R-:W-:-:S03]  /*26e0*/  FFMA R44, R45, UR6, -R56 ;  /* 0x000000062d2c7c23 */ /* 0x000fc60008000838 */
[----:B------:R-:W3:Y:S01]  /*26f0*/  MUFU.EX2 R32, R32 ;  /* 0x0000002000207308 */ /* 0x000ee20000000800 */
[----:B----4-:R-:W-:Y:S01]  /*2700*/  @!P5 FMUL R29, R29, R29 ;  /* 0x0000001d1d1dd220 */ /* 0x010fe20000400000 */
[----:B------:R-:W-:-:S04]  /*2710*/  FSETP.GEU.AND P5, PT, R40, -126, PT ;  /* 0xc2fc00002800780b */ /* 0x000fc80003fae000 */
[----:B------:R-:W-:Y:S02]  /*2720*/  @!P4 FMUL R36, R36, 0.5 ;  /* 0x3f0000002424c820 */ /* 0x000fe40000400000 */
[----:B------:R-:W4:Y:S01]  /*2730*/  MUFU.EX2 R33, R25 ;  /* 0x0000001900217308 */ /* 0x000f220000000800 */
[----:B-1----:R-:W-:Y:S01]  /*2740*/  @!P1 FMUL R28, R28, R28 ;  /* 0x0000001c1c1c9220 */ /* 0x002fe20000400000 */
[----:B------:R-:W-:-:S05]  /*2750*/  FSETP.GEU.AND P1, PT, R58, -126, PT ;  /* 0xc2fc00003a00780b */ /* 0x000fca0003f2e000 */
[----:B------:R-:W-:Y:S01]  /*2760*/  @!P5 FMUL R40, R40, 0.5 ;  /* 0x3f0000002828d820 */ /* 0x000fe20000400000 */
[----:B------:R-:W1:Y:S01]  /*2770*/  MUFU.EX2 R37, R37 ;  /* 0x0000002500257308 */ /* 0x000e620000000800 */
[----:B---3--:R-:W-:Y:S01]  /*2780*/  @!P2 FMUL R32, R32, R32 ;  /* 0x000000202020a220 */ /* 0x008fe20000400000 */
[----:B------:R-:W-:-:S05]  /*2790*/  FSETP.GEU.AND P2, PT, R24, -126, PT ;  /* 0xc2fc00001800780b */ /* 0x000fca0003f4e000 */
[----:B------:R-:W-:Y:S01]  /*27a0*/  @!P1 FMUL R58, R58, 0.5 ;  /* 0x3f0000003a3a9820 */ /* 0x000fe20000400000 */
[----:B------:R-:W3:Y:S01]  /*27b0*/  MUFU.EX2 R36, R36 ;  /* 0x0000002400247308 */ /* 0x000ee20000000800 */
[----:B----4-:R-:W-:Y:S01]  /*27c0*/  @!P3 FMUL R33, R33, R33 ;  /* 0x000000212121b220 */ /* 0x010fe20000400000 */
[----:B------:R-:W-:-:S04]  /*27d0*/  FSETP.NEU.AND P3, PT, R9, -INF , PT ;  /* 0xff8000000900780b */ /* 0x000fc80003f6d000 */
[----:B------:R-:W-:Y:S01]  /*27e0*/  FSEL R25, R9, RZ, P3 ;  /* 0x000000ff09197208 */ /* 0x000fe20001800000 */
[----:B------:R-:W-:Y:S01]  /*27f0*/  @!P2 FMUL R24, R24, 0.5 ;  /* 0x3f0000001818a820 */ /* 0x000fe20000400000 */
[----:B------:R-:W-:Y:S01]  /*2800*/  FSETP.GEU.AND P3, PT, R44, -126, PT ;  /* 0xc2fc00002c00780b */ /* 0x000fe20003f6e000 */
[----:B-1----:R-:W-:Y:S01]  /*2810*/  @!P6 FMUL R37, R37, R37 ;  /* 0x000000252525e220 */ /* 0x002fe20000400000 */
[----:B------:R-:W-:Y:S01]  /*2820*/  FSETP.GEU.AND P6, PT, R49, -126, PT ;  /* 0xc2fc00003100780b */ /* 0x000fe20003fce000 */
[----:B------:R1:W4:Y:S01]  /*2830*/  MUFU.EX2 R41, R58 ;  /* 0x0000003a00297308 */ /* 0x0003220000000800 */
[----:B------:R-:W-:-:S04]  /*2840*/  FMUL R25, R25, UR6 ;  /* 0x0000000619197c20 */ /* 0x000fc80008400000 */
[--C-:B------:R-:W-:Y:S01]  /*2850*/  FFMA R26, R26, UR6, -R25.reuse ;  /* 0x000000061a1a7c23 */ /* 0x100fe20008000819 */
[----:B---3--:R-:W-:Y:S01]  /*2860*/  @!P4 FMUL R36, R36, R36 ;  /* 0x000000242424c220 */ /* 0x008fe20000400000 */
[----:B------:R-:W-:Y:S01]  /*2870*/  FSETP.GEU.AND P4, PT, R48, -126, PT ;  /* 0xc2fc00003000780b */ /* 0x000fe20003f8e000 */
[----:B------:R-:W3:Y:S01]  /*2880*/  MUFU.EX2 R40, R40 ;  /* 0x0000002800287308 */ /* 0x000ee20000000800 */
[--C-:B------:R-:W-:Y:S01]  /*2890*/  FFMA R27, R27, UR6, -R25.reuse ;  /* 0x000000061b1b7c23 */ /* 0x100fe20008000819 */
[----:B------:R-:W-:Y:S01]  /*28a0*/  @!P3 FMUL R44, R44, 0.5 ;  /* 0x3f0000002c2cb820 */ /* 0x000fe20000400000 */
[--C-:B------:R-:W-:Y:S01]  /*28b0*/  FFMA R59, R35, UR6, -R25.reuse ;  /* 0x00000006233b7c23 */ /* 0x100fe20008000819 */
[----:B------:R-:W-:Y:S01]  /*28c0*/  @!P6 FMUL R49, R49, 0.5 ;  /* 0x3f0000003131e820 */ /* 0x000fe20000400000 */
[--C-:B------:R-:W-:Y:S01]  /*28d0*/  FFMA R115, R31, UR6, -R25.reuse ;  /* 0x000000061f737c23 */ /* 0x100fe20008000819 */
[--C-:B-1----:R-:W-:Y:S01]  /*28e0*/  FFMA R58, R34, UR6, -R25.reuse ;  /* 0x00000006223a7c23 */ /* 0x102fe20008000819 */
[--C-:B------:R-:W-:Y:S01]  /*28f0*/  FFMA R43, R43, UR6, -R25.reuse ;  /* 0x000000062b2b7c23 */ /* 0x100fe20008000819 */
[----:B------:R1:W5:Y:S01]  /*2900*/  MUFU.EX2 R45, R24 ;  /* 0x00000018002d7308 */ /* 0x0003620000000800 */
[----:B----4-:R-:W-:Y:S01]  /*2910*/  @!P1 FMUL R41, R41, R41 ;  /* 0x0000002929299220 */ /* 0x010fe20000400000 */
[----:B------:R-:W-:Y:S01]  /*2920*/  FSETP.GEU.AND P1, PT, R26, -126, PT ;  /* 0xc2fc00001a00780b */ /* 0x000fe20003f2e000 */
[--C-:B------:R-:W-:Y:S01]  /*2930*/  FFMA R117, R46, UR6, -R25.reuse ;  /* 0x000000062e757c23 */ /* 0x100fe20008000819 */
[----:B------:R-:W-:Y:S01]  /*2940*/  @!P4 FMUL R48, R48, 0.5 ;  /* 0x3f0000003030c820 */ /* 0x000fe20000400000 */
[--C-:B------:R-:W-:Y:S01]  /*2950*/  FFMA R52, R47, UR6, -R25.reuse ;  /* 0x000000062f347c23 */ /* 0x100fe20008000819 */
[--C-:B------:R-:W-:Y:S01]  /*2960*/  FFMA R50, R50, UR6, -R25.reuse ;  /* 0x0000000632327c23 */ /* 0x100fe20008000819 */
[--C-:B------:R-:W-:Y:S01]  /*2970*/  FFMA R114, R51, UR6, -R25.reuse ;  /* 0x0000000633727c23 */ /* 0x100fe20008000819 */
[----:B------:R-:W4:Y:S01]  /*2980*/  MUFU.EX2 R49, R49 ;  /* 0x0000003100317308 */ /* 0x000f220000000800 */
[--C-:B-1----:R-:W-:Y:S01]  /*2990*/  FFMA R24, R30, UR6, -R25.reuse ;  /* 0x000000061e187c23 */ /* 0x102fe20008000819 */
[----:B---3--:R-:W-:Y:S01]  /*29a0*/  @!P5 FMUL R40, R40, R40 ;  /* 0x000000282828d220 */ /* 0x008fe20000400000 */
[----:B------:R-:W-:Y:S01]  /*29b0*/  FSETP.GEU.AND P5, PT, R27, -126, PT ;  /* 0xc2fc00001b00780b */ /* 0x000fe20003fae000 */
[--C-:B------:R-:W-:Y:S01]  /*29c0*/  FFMA R54, R54, UR6, -R25.reuse ;  /* 0x0000000636367c23 */ /* 0x100fe20008000819 */
[----:B------:R-:W-:-:S02]  /*29d0*/  FFMA R55, R55, UR6, -R25 ;  /* 0x0000000637377c23 */ /* 0x000fc40008000819 */
[----:B------:R-:W-:Y:S01]  /*29e0*/  @!P1 FMUL R26, R26, 0.5 ;  /* 0x3f0000001a1a9820 */ /* 0x000fe20000400000 */
[----:B------:R-:W1:Y:S01]  /*29f0*/  MUFU.EX2 R44, R44 ;  /* 0x0000002c002c7308 */ /* 0x000e620000000800 */
[----:B-----5:R-:W-:Y:S01]  /*2a00*/  @!P2 FMUL R45, R45, R45 ;  /* 0x0000002d2d2da220 */ /* 0x020fe20000400000 */
[----:B------:R-:W-:-:S06]  /*2a10*/  FSETP.GEU.AND P2, PT, R24, -126, PT ;  /* 0xc2fc00001800780b */ /* 0x000fcc0003f4e000 */
[----:B------:R-:W3:Y:S01]  /*2a20*/  MUFU.EX2 R48, R48 ;  /* 0x0000003000307308 */ /* 0x000ee20000000800 */
[----:B----4-:R-:W-:Y:S01]  /*2a30*/  @!P6 FMUL R49, R49, R49 ;  /* 0x000000313131e220 */ /* 0x010fe20000400000 */
[----:B------:R-:W-:Y:S01]  /*2a40*/  FSETP.GEU.AND P6, PT, R59, -126, PT ;  /* 0xc2fc00003b00780b */ /* 0x000fe20003fce000 */
[----:B------:R-:W-:-:S03]  /*2a50*/  @!P5 FMUL R27, R27, 0.5 ;  /* 0x3f0000001b1bd820 */ /* 0x000fc60000400000 */
[----:B------:R-:W-:Y:S01]  /*2a60*/  P2R R60, PR, RZ, 0x40 ;  /* 0x00000040ff3c7803 */ /* 0x000fe20000000000 */
[----:B------:R-:W-:Y:S01]  /*2a70*/  @!P2 FMUL R24, R24, 0.5 ;  /* 0x3f0000001818a820 */ /* 0x000fe20000400000 */
[----:B------:R4:W5:Y:S01]  /*2a80*/  MUFU.EX2 R31, R26 ;  /* 0x0000001a001f7308 */ /* 0x0009620000000800 */
[----:B-1----:R-:W-:Y:S01]  /*2a90*/  @!P3 FMUL R44, R44, R44 ;  /* 0x0000002c2c2cb220 */ /* 0x002fe20000400000 */
[----:B------:R-:W-:-:S04]  /*2aa0*/  FSETP.GEU.AND P3, PT, R115, -126, PT ;  /* 0xc2fc00007300780b */ /* 0x000fc80003f6e000 */
[----:B------:R-:W1:Y:S02]  /*2ab0*/  SYNCS.PHASECHK.TRANS64.TRYWAIT P6, [R2+URZ+0x11808], R57 ;  /* 0x01180839020075a7 */ /* 0x000e6400080c017f */
[----:B------:R2:W2:Y:S01]  /*2ac0*/  MUFU.EX2 R30, R27 ;  /* 0x0000001b001e7308 */ /* 0x0004a20000000800 */
[----:B---3--:R-:W-:Y:S01]  /*2ad0*/  @!P4 FMUL R48, R48, R48 ;  /* 0x000000303030c220 */ /* 0x008fe20000400000 */
[----:B------:R-:W-:Y:S01]  /*2ae0*/  FSETP.GEU.AND P4, PT, R58, -126, PT ;  /* 0xc2fc00003a00780b */ /* 0x000fe20003f8e000 */
[----:B----4-:R-:W-:-:S04]  /*2af0*/  FFMA R26, R38, UR6, -R25 ;  /* 0x00000006261a7c23 */ /* 0x010fc80008000819 */
[----:B------:R-:W-:Y:S01]  /*2b00*/  @!P3 FMUL R115, R115, 0.5 ;  /* 0x3f0000007373b820 */ /* 0x000fe20000400000 */
[----:B------:R3:W4:Y:S01]  /*2b10*/  MUFU.EX2 R34, R24 ;  /* 0x0000001800227308 */ /* 0x0007220000000800 */
[----:B-----5:R-:W-:Y:S01]  /*2b20*/  @!P1 FMUL R31, R31, R31 ;  /* 0x0000001f1f1f9220 */ /* 0x020fe20000400000 */
[----:B------:R-:W-:Y:S01]  /*2b30*/  FSETP.GEU.AND P1, PT, R26, -126, PT ;  /* 0xc2fc00001a00780b */ /* 0x000fe20003f2e000 */
[----:B--2---:R-:W-:-:S04]  /*2b40*/  FFMA R27, R42, UR6, -R25 ;  /* 0x000000062a1b7c23 */ /* 0x004fc80008000819 */
[----:B------:R-:W-:Y:S01]  /*2b50*/  @!P4 FMUL R58, R58, 0.5 ;  /* 0x3f0000003a3ac820 */ /* 0x000fe20000400000 */
[----:B------:R-:W2:Y:S01]  /*2b60*/  MUFU.EX2 R115, R115 ;  /* 0x0000007300737308 */ /* 0x000ea20000000800 */
[----:B---3--:R-:W-:Y:S01]  /*2b70*/  FFMA R24, R39, UR6, -R25 ;  /* 0x0000000627187c23 */ /* 0x008fe20008000819 */
[----:B------:R-:W-:Y:S01]  /*2b80*/  @!P5 FMUL R30, R30, R30 ;  /* 0x0000001e1e1ed220 */ /* 0x000fe20000400000 */
[----:B------:R-:W-:-:S04]  /*2b90*/  ISETP.NE.AND P5, PT, R60, RZ, PT ;  /* 0x000000ff3c00720c */ /* 0x000fc80003fa5270 */
[----:B------:R-:W-:Y:S01]  /*2ba0*/  @!P1 FMUL R26, R26, 0.5 ;  /* 0x3f0000001a1a9820 */ /* 0x000fe20000400000 */
[----:B------:R-:W3:Y:S01]  /*2bb0*/  MUFU.EX2 R35, R58 ;  /* 0x0000003a00237308 */ /* 0x000ee20000000800 */
[----:B----4-:R-:W-:Y:S01]  /*2bc0*/  @!P2 FMUL R34, R34, R34 ;  /* 0x000000222222a220 */ /* 0x010fe20000400000 */
[----:B------:R-:W-:-:S06]  /*2bd0*/  FSETP.GEU.AND P2, PT, R24, -126, PT ;  /* 0xc2fc00001800780b */ /* 0x000fcc0003f4e000 */
[----:B------:R-:W-:Y:S01]  /*2be0*/  @!P5 FMUL R59, R59, 0.5 ;  /* 0x3f0000003b3bd820 */ /* 0x000fe20000400000 */
[----:B--2---:R-:W-:Y:S01]  /*2bf0*/  @!P3 FMUL R115, R115, R115 ;  /* 0x000000737373b220 */ /* 0x004fe20000400000 */
[----:B------:R-:W-:Y:S01]  /*2c00*/  FSETP.GEU.AND P3, PT, R27, -126, PT ;  /* 0xc2fc00001b00780b */ /* 0x000fe20003f6e000 */
[----:B------:R2:W4:Y:S01]  /*2c10*/  MUFU.EX2 R39, R26 ;  /* 0x0000001a00277308 */ /* 0x0005220000000800 */
[----:B------:R-:W-:-:S03]  /*2c20*/  FSETP.GEU.AND P5, PT, R117, -126, PT ;  /* 0xc2fc00007500780b */ /* 0x000fc60003fae000 */
[----:B------:R-:W-:Y:S01]  /*2c30*/  @!P2 FMUL R24, R24, 0.5 ;  /* 0x3f0000001818a820 */ /* 0x000fe20000400000 */
[----:B---3--:R-:W-:Y:S01]  /*2c40*/  @!P4 FMUL R35, R35, R35 ;  /* 0x000000232323c220 */ /* 0x008fe20000400000 */
[----:B------:R-:W-:Y:S02]  /*2c50*/  FSETP.GEU.AND P4, PT, R43, -126, PT ;  /* 0xc2fc00002b00780b */ /* 0x000fe40003f8e000 */
[----:B------:R2:W3:Y:S04]  /*2c60*/  MUFU.EX2 R38, R59 ;  /* 0x0000003b00267308 */ /* 0x0004e80000000800 */
[----:B------:R-:W-:-:S04]  /*2c70*/  @!P3 FMUL R27, R27, 0.5 ;  /* 0x3f0000001b1bb820 */ /* 0x000fc80000400000 */
[----:B------:R2:W2:Y:S01]  /*2c80*/  MUFU.EX2 R42, R24 ;  /* 0x00000018002a7308 */ /* 0x0004a20000000800 */
[----:B-1--4-:R-:W-:Y:S05]  /*2c90*/  @!P6 BRA `(.L_x_23) ;  /* 0x0000005c0098e947 */ /* 0x012fea0003800000 */
.L_x_76:
[----:B------:R4:W5:Y:S01]  /*2ca0*/  MUFU.EX2 R46, R27 ;  /* 0x0000001b002e7308 */ /* 0x0009620000000800 */
[----:B--2---:R-:W-:Y:S01]  /*2cb0*/  F2FP.BF16.F32.PACK_AB R24, R21, R18 ;  /* 0x000000121518723e */ /* 0x004fe200000010ff */
[----:B------:R-:W-:Y:S01]  /*2cc0*/  UIADD3 UR6, UR15, 0x380, URZ ;  /* 0x000003800f067890 */ /* 0x000fe2000fffe03f */
[----:B------:R-:W-:Y:S01]  /*2cd0*/  F2FP.BF16.F32.PACK_AB R26, R29, R28 ;  /* 0x0000001c1d1a723e */ /* 0x000fe200000010ff */
[----:B------:R-:W-:Y:S01]  /*2ce0*/  UMOV UR7, 0xc0000010 ;  /* 0xc000001000077882 */ /* 0x000fe20000000000 */
[----:B------:R-:W-:Y:S01]  /*2cf0*/  F2FP.BF16.F32.PACK_AB R25, R30, R31 ;  /* 0x0000001f1e19723e */ /* 0x000fe200000010ff */
[----:B------:R-:W-:Y:S01]  /*2d00*/  UIADD3 UR8, UR15, 0x400, URZ ;  /* 0x000004000f087890 */ /* 0x000fe2000fffe03f */
[----:B------:R-:W-:Y:S01]  /*2d10*/  ISETP.NE.AND P6, PT, R60, RZ, PT ;  /* 0x000000ff3c00720c */ /* 0x000fe20003fc5270 */
[----:B------:R-:W-:Y:S01]  /*2d20*/  UMOV UR19, 0xc0000010 ;  /* 0xc000001000137882 */ /* 0x000fe20000000000 */
[----:B----4-:R-:W-:Y:S01]  /*2d30*/  F2FP.BF16.F32.PACK_AB R27, R115, R34 ;  /* 0x00000022731b723e */ /* 0x010fe200000010ff */
[----:B------:R-:W-:Y:S01]  /*2d40*/  UIADD3 UR10, UR15, 0x480, URZ ;  /* 0x000004800f0a7890 */ /* 0x000fe2000fffe03f */
[----:B------:R-:W-:Y:S01]  /*2d50*/  @!P1 FMUL R39, R39, R39 ;  /* 0x0000002727279220 */ /* 0x000fe20000400000 */
[----:B------:R-:W-:Y:S01]  /*2d60*/  UMOV UR11, 0xc0000010 ;  /* 0xc0000010000b7882 */ /* 0x000fe20000000000 */
[----:B------:R-:W-:Y:S01]  /*2d70*/  WARPGROUP.ARRIVE ;  /* 0x00000000000079c5 */ /* 0x000fe20000000000 */
[----:B------:R-:W-:Y:S01]  /*2d80*/  UMOV UR18, UR8 ;  /* 0x0000000800127c82 */ /* 0x000fe20008000000 */
[----:B------:R-:W-:Y:S01]  /*2d90*/  UIADD3 UR8, UR15, 0x580, URZ ;  /* 0x000005800f087890 */ /* 0x000fe2000fffe03f */
[----:B------:R-:W-:Y:S01]  /*2da0*/  @!P2 FMUL R42, R42, R42 ;  /* 0x0000002a2a2aa220 */ /* 0x000fe20000400000 */
[----:B------:R-:W-:Y:S01]  /*2db0*/  FSETP.GEU.AND P1, PT, R52, -126, PT ;  /* 0xc2fc00003400780b */ /* 0x000fe20003f2e000 */
[----:B------:R-:W-:Y:S01]  /*2dc0*/  @!P4 FMUL R43, R43, 0.5 ;  /* 0x3f0000002b2bc820 */ /* 0x000fe20000400000 */
[----:B------:R-:W-:Y:S01]  /*2dd0*/  HGMMA.64x16x16.F32.BF16 R104, R24, gdesc[UR4].tnspB, RZ, !UPT, gsb0 ;  /* 0x4020000418687df0 */ /* 0x000fe2000c0018ff */
[----:B------:R-:W-:Y:S01]  /*2de0*/  UIADD3 UR6, UR15, 0x500, URZ ;  /* 0x000005000f067890 */ /* 0x000fe2000fffe03f */
[----:B---3--:R-:W-:Y:S01]  /*2df0*/  @!P6 FMUL R38, R38, R38 ;  /* 0x000000262626e220 */ /* 0x008fe20000400000 */
[----:B------:R-:W-:Y:S01]  /*2e00*/  UMOV UR7, 0xc0000010 ;  /* 0xc000001000077882 */ /* 0x000fe20000000000 */
[----:B------:R-:W-:Y:S01]  /*2e10*/  @!P5 FMUL R117, R117, 0.5 ;  /* 0x3f0000007575d820 */ /* 0x000fe20000400000 */
[----:B------:R-:W2:Y:S01]  /*2e20*/  MUFU.EX2 R47, R43 ;  /* 0x0000002b002f7308 */ /* 0x000ea20000000800 */
[----:B-----5:R-:W-:Y:S01]  /*2e30*/  @!P3 FMUL R46, R46, R46 ;  /* 0x0000002e2e2eb220 */ /* 0x020fe20000400000 */
[----:B------:R-:W-:Y:S01]  /*2e40*/  FSETP.GEU.AND P6, PT, R116, -126, PT ;  /* 0xc2fc00007400780b */ /* 0x000fe20003fce000 */
[----:B------:R-:W-:Y:S01]  /*2e50*/  FADD R18, R18, R41 ;  /* 0x0000002912127221 */ /* 0x000fe20000000000 */
[----:B------:R-:W-:Y:S01]  /*2e60*/  FSETP.GEU.AND P2, PT, R53, -126, PT ;  /* 0xc2fc00003500780b */ /* 0x000fe20003f4e000 */
[----:B------:R-:W-:Y:S01]  /*2e70*/  FADD R28, R28, R45 ;  /* 0x0000002d1c1c7221 */ /* 0x000fe20000000000 */
[----:B------:R-:W-:Y:S01]  /*2e80*/  @!P1 FMUL R52, R52, 0.5 ;  /* 0x3f00000034349820 */ /* 0x000fe20000400000 */
[----:B------:R-:W-:Y:S01]  /*2e90*/  FSETP.GEU.AND P3, PT, R50, -126, PT ;  /* 0xc2fc00003200780b */ /* 0x000fe20003f6e000 */
[----:B------:R-:W3:Y:S01]  /*2ea0*/  MUFU.EX2 R43, R117 ;  /* 0x00000075002b7308 */ /* 0x000ee20000000800 */
[----:B------:R-:W-:Y:S01]  /*2eb0*/  FADD R29, R29, R44 ;  /* 0x0000002c1d1d7221 */ /* 0x000fe20000000000 */
[----:B------:R-:W-:-:S05]  /*2ec0*/  FADD R31, R31, R46 ;  /* 0x0000002e1f1f7221 */ /* 0x000fca0000000000 */
[----:B------:R-:W-:Y:S01]  /*2ed0*/  @!P6 FMUL R116, R116, 0.5 ;  /* 0x3f0000007474e820 */ /* 0x000fe20000400000 */
[----:B------:R-:W4:Y:S01]  /*2ee0*/  MUFU.EX2 R52, R52 ;  /* 0x0000003400347308 */ /* 0x000f220000000800 */
[----:B--2---:R-:W-:Y:S01]  /*2ef0*/  @!P4 FMUL R47, R47, R47 ;  /* 0x0000002f2f2fc220 */ /* 0x004fe20000400000 */
[----:B------:R-:W-:Y:S01]  /*2f00*/  FSETP.GEU.AND P4, PT, R114, -126, PT ;  /* 0xc2fc00007200780b */ /* 0x000fe20003f8e000 */
[----:B------:R-:W-:Y:S01]  /*2f10*/  @!P2 FMUL R53, R53, 0.5 ;  /* 0x3f0000003535a820 */ /* 0x000fe20000400000 */
[----:B------:R-:W-:Y:S01]  /*2f20*/  @!P3 FMUL R50, R50, 0.5 ;  /* 0x3f0000003232b820 */ /* 0x000fe20000400000 */
[----:B------:R-:W-:-:S03]  /*2f30*/  FADD R30, R30, R47 ;  /* 0x0000002f1e1e7221 */ /* 0x000fc60000000000 */
[----:B------:R-:W2:Y:S01]  /*2f40*/  MUFU.EX2 R51, R116 ;  /* 0x0000007400337308 */ /* 0x000ea20000000800 */
[----:B---3--:R-:W-:Y:S01]  /*2f50*/  @!P5 FMUL R43, R43, R43 ;  /* 0x0000002b2b2bd220 */ /* 0x008fe20000400000 */
[----:B------:R-:W-:-:S03]  /*2f60*/  FSETP.GEU.AND P5, PT, R54, -126, PT ;  /* 0xc2fc00003600780b */ /* 0x000fc60003fae000 */
[----:B------:R-:W-:Y:S02]  /*2f70*/  FADD R34, R34, R43 ;  /* 0x0000002b22227221 */ /* 0x000fe40000000000 */
[----:B------:R-:W-:Y:S01]  /*2f80*/  @!P4 FMUL R114, R114, 0.5 ;  /* 0x3f0000007272c820 */ /* 0x000fe20000400000 */
[----:B------:R-:W3:Y:S01]  /*2f90*/  MUFU.EX2 R116, R53 ;  /* 0x0000003500747308 */ /* 0x000ee20000000800 */
[----:B----4-:R-:W-:Y:S01]  /*2fa0*/  @!P1 FMUL R52, R52, R52 ;  /* 0x0000003434349220 */ /* 0x010fe20000400000 */
[----:B------:R-:W-:Y:S01]  /*2fb0*/  FSETP.GEU.AND P1, PT, R55, -126, PT ;  /* 0xc2fc00003700780b */ /* 0x000fe20003f2e000 */
[----:B------:R-:W-:Y:S02]  /*2fc0*/  WARPGROUP.DEPBAR.LE gsb0, 0x0 ;  /* 0x00008000000079c5 */ /* 0x000fe40000010000 */
[----:B------:R-:W-:Y:S02]  /*2fd0*/  WARPGROUP.ARRIVE ;  /* 0x00000000000079c5 */ /* 0x000fe40000000000 */
[----:B------:R-:W-:Y:S01]  /*2fe0*/  @!P5 FMUL R54, R54, 0.5 ;  /* 0x3f0000003636d820 */ /* 0x000fe20000400000 */
[----:B------:R-:W4:Y:S01]  /*2ff0*/  MUFU.EX2 R50, R50 ;  /* 0x0000003200327308 */ /* 0x000f220000000800 */
[----:B--2---:R-:W-:-:S02]  /*3000*/  @!P6 FMUL R51, R51, R51 ;  /* 0x000000333333e220 */ /* 0x004fc40000400000 */
[----:B------:R-:W-:Y:S01]  /*3010*/  HGMMA.64x16x16.F32.BF16 R96, R24, gdesc[UR16].tnspB, RZ, !UPT, gsb0 ;  /* 0x4020001018607df0 */ /* 0x000fe2000c0018ff */
[----:B------:R-:W-:Y:S01]  /*3020*/  UMOV UR18, UR8 ;  /* 0x0000000800127c82 */ /* 0x000fe20008000000 */
[----:B------:R-:W-:Y:S01]  /*3030*/  UMOV UR19, 0xc0000010 ;  /* 0xc000001000137882 */ /* 0x000fe20000000000 */
[----:B------:R-:W-:Y:S01]  /*3040*/  UIADD3 UR8, UR15, 0x420, URZ ;  /* 0x000004200f087890 */ /* 0x000fe2000fffe03f */
[----:B------:R-:W-:Y:S01]  /*3050*/  @!P1 FMUL R55, R55, 0.5 ;  /* 0x3f00000037379820 */ /* 0x000fe20000400000 */
[----:B------:R-:W2:Y:S01]  /*3060*/  MUFU.EX2 R117, R114 ;  /* 0x0000007200757308 */ /* 0x000ea20000000800 */
[----:B---3--:R-:W-:-:S07]  /*3070*/  @!P2 FMUL R116, R116, R116 ;  /* 0x000000747474a220 */ /* 0x008fce0000400000 */
[----:B------:R-:W3:Y:S01]  /*3080*/  MUFU.EX2 R54, R54 ;  /* 0x0000003600367308 */ /* 0x000ee20000000800 */
[----:B----4-:R-:W-:-:S07]  /*3090*/  @!P3 FMUL R50, R50, R50 ;  /* 0x000000323232b220 */ /* 0x010fce0000400000 */
[----:B------:R-:W4:Y:S01]  /*30a0*/  MUFU.EX2 R53, R55 ;  /* 0x0000003700357308 */ /* 0x000f220000000800 */
[----:B--2---:R-:W-:Y:S01]  /*30b0*/  @!P4 FMUL R117, R117, R117 ;  /* 0x000000757575c220 */ /* 0x004fe20000400000 */
[----:B---3--:R-:W-:Y:S01]  /*30c0*/  @!P5 FMUL R54, R54, R54 ;  /* 0x000000363636d220 */ /* 0x008fe20000400000 */
[----:B----4-:R-:W-:Y:S01]  /*30d0*/  @!P1 FMUL R53, R53, R53 ;  /* 0x0000003535359220 */ /* 0x010fe20000400000 */
[----:B------:R-:W-:Y:S01]  /*30e0*/  ISETP.GE.AND P1, PT, R17, 0x41, PT ;  /* 0x000000411100780c */ /* 0x000fe20003f26270 */
[----:B------:R-:W-:Y:S02]  /*30f0*/  WARPGROUP.DEPBAR.LE gsb0, 0x0 ;  /* 0x00008000000079c5 */ /* 0x000fe40000010000 */
[----:B------:R-:W-:-:S06]  /*3100*/  WARPGROUP.ARRIVE ;  /* 0x00000000000079c5 */ /* 0x000fcc0000000000 */
[----:B------:R-:W-:Y:S01]  /*3110*/  HGMMA.64x16x16.F32.BF16 R88, R24, gdesc[UR8].tnspB, RZ, !UPT, gsb0 ;  /* 0x4020000818587df0 */ /* 0x000fe2000c0018ff */
[----:B------:R-:W-:Y:S01]  /*3120*/  UIADD3 UR10, UR15, 0x600, URZ ;  /* 0x000006000f0a7890 */ /* 0x000fe2000fffe03f */
[----:B------:R-:W-:Y:S01]  /*3130*/  UMOV UR11, 0xc0000010 ;  /* 0xc0000010000b7882 */ /* 0x000fe20000000000 */
        /* <DEDUP_REMOVED lines=8> */
[----:B------:R-:W-:Y:S01]  /*31c0*/  UMOV UR18, UR8 ;  /* 0x0000000800127c82 */ /* 0x000fe20008000000 */
[----:B------:R-:W-:Y:S01]  /*31d0*/  UMOV UR19, 0xc0000010 ;  /* 0xc000001000137882 */ /* 0x000fe20000000000 */
[----:B------:R-:W-:Y:S01]  /*31e0*/  UIADD3 UR8, UR15, 0x5a0, URZ ;  /* 0x000005a00f087890 */ /* 0x000fe2000fffe03f */
[----:B------:R-:W-:Y:S02]  /*31f0*/  WARPGROUP.DEPBAR.LE gsb0, 0x0 ;  /* 0x00008000000079c5 */ /* 0x000fe40000010000 */
[----:B------:R-:W-:-:S06]  /*3200*/  WARPGROUP.ARRIVE ;  /* 0x00000000000079c5 */ /* 0x000fcc0000000000 */
[----:B------:R-:W-:Y:S01]  /*3210*/  HGMMA.64x16x16.F32.BF16 R64, R24, gdesc[UR8].tnspB, RZ, !UPT, gsb0 ;  /* 0x4020000818407df0 */ /* 0x000fe2000c0018ff */
[----:B------:R-:W-:Y:S01]  /*3220*/  UIADD3 UR10, UR15, 0x4a0, URZ ;  /* 0x000004a00f0a7890 */ /* 0x000fe2000fffe03f */
[----:B------:R-:W-:Y:S01]  /*3230*/  UMOV UR11, 0xc0000010 ;  /* 0xc0000010000b7882 */ /* 0x000fe20000000000 */
[----:B------:R-:W-:Y:S02]  /*3240*/  WARPGROUP.DEPBAR.LE gsb0, 0x0 ;  /* 0x00008000000079c5 */ /* 0x000fe40000010000 */
[----:B-1----:R-:W-:-:S06]  /*3250*/  WARPGROUP.ARRIVE ;  /* 0x00000000000079c5 */ /* 0x002fcc0000000000 */
[----:B------:R-:W-:Y:S01]  /*3260*/  HGMMA.64x16x16.F32.BF16 R56, R24, gdesc[UR4].tnspB, RZ, !UPT, gsb0 ;  /* 0x4020000418387df0 */ /* 0x000fe2000c0018ff */
[----:B------:R-:W-:Y:S01]  /*3270*/  UIADD3 UR6, UR15, 0x3a0, URZ ;  /* 0x000003a00f067890 */ /* 0x000fe2000fffe03f */
[----:B------:R-:W-:Y:S01]  /*3280*/  UMOV UR7, 0xc0000010 ;  /* 0xc000001000077882 */ /* 0x000fe20000000000 */
[----:B------:R-:W-:Y:S02]  /*3290*/  WARPGROUP.DEPBAR.LE gsb0, 0x0 ;  /* 0x00008000000079c5 */ /* 0x000fe40000010000 */
[----:B------:R-:W-:Y:S01]  /*32a0*/  F2FP.BF16.F32.PACK_AB R24, R32, R33 ;  /* 0x000000212018723e */ /* 0x000fe200000010ff */
[----:B------:R-:W-:Y:S01]  /*32b0*/  FADD R33, R33, R48 ;  /* 0x0000003021217221 */ /* 0x000fe20000000000 */
[----:B------:R-:W-:Y:S02]  /*32c0*/  F2FP.BF16.F32.PACK_AB R26, R37, R36 ;  /* 0x00000024251a723e */ /* 0x000fe400000010ff */
[----:B------:R-:W-:Y:S01]  /*32d0*/  F2FP.BF16.F32.PACK_AB R25, R38, R35 ;  /* 0x000000232619723e */ /* 0x000fe200000010ff */
[----:B------:R-:W-:Y:S01]  /*32e0*/  FADD R18, R18, R33 ;  /* 0x0000002112127221 */ /* 0x000fe20000000000 */
[----:B------:R-:W-:Y:S01]  /*32f0*/  F2FP.BF16.F32.PACK_AB R27, R42, R39 ;  /* 0x000000272a1b723e */ /* 0x000fe200000010ff */
[----:B------:R-:W-:-:S03]  /*3300*/  FADD R39, R39, R54 ;  /* 0x0000003627277221 */ /* 0x000fc60000000000 */
[----:B------:R-:W-:Y:S01]  /*3310*/  WARPGROUP.ARRIVE ;  /* 0x00000000000079c5 */ /* 0x000fe20000000000 */
[----:B------:R-:W-:-:S05]  /*3320*/  FADD R34, R34, R39 ;  /* 0x0000002722227221 */ /* 0x000fca0000000000 */
[----:B------:R-:W-:Y:S01]  /*3330*/  HGMMA.64x16x16.F32.BF16 R104, R24, gdesc[UR4].tnspB, R104, gsb0 ;  /* 0x4020000418687df0 */ /* 0x000fe20008001868 */
[----:B------:R-:W-:Y:S01]  /*3340*/  UIADD3 UR6, UR15, 0x520, URZ ;  /* 0x000005200f067890 */ /* 0x000fe2000fffe03f */
[----:B------:R-:W-:Y:S01]  /*3350*/  UMOV UR7, 0xc0000010 ;  /* 0xc000001000077882 */ /* 0x000fe20000000000 */
[----:B------:R-:W-:Y:S02]  /*3360*/  WARPGROUP.DEPBAR.LE gsb0, 0x0 ;  /* 0x00008000000079c5 */ /* 0x000fe40000010000 */
[----:B------:R-:W-:-:S06]  /*3370*/  WARPGROUP.ARRIVE ;  /* 0x00000000000079c5 */ /* 0x000fcc0000000000 */
[----:B------:R-:W-:Y:S01]  /*3380*/  HGMMA.64x16x16.F32.BF16 R96, R24, gdesc[UR16].tnspB, R96, gsb0 ;  /* 0x4020001018607df0 */ /* 0x000fe20008001860 */
[----:B------:R-:W-:Y:S01]  /*3390*/  UMOV UR18, UR8 ;  /* 0x0000000800127c82 */ /* 0x000fe20008000000 */
[----:B------:R-:W-:Y:S01]  /*33a0*/  UMOV UR19, 0xc0000010 ;  /* 0xc000001000137882 */ /* 0x000fe20000000000 */
[----:B------:R-:W-:Y:S01]  /*33b0*/  UIADD3 UR8, UR15, 0x440, URZ ;  /* 0x000004400f087890 */ /* 0x000fe2000fffe03f */
[----:B------:R-:W-:Y:S02]  /*33c0*/  WARPGROUP.DEPBAR.LE gsb0, 0x0 ;  /* 0x00008000000079c5 */ /* 0x000fe40000010000 */
[----:B------:R-:W-:-:S06]  /*33d0*/  WARPGROUP.ARRIVE ;  /* 0x00000000000079c5 */ /* 0x000fcc0000000000 */
[----:B------:R-:W-:Y:S01]  /*33e0*/  HGMMA.64x16x16.F32.BF16 R88, R24, gdesc[UR8].tnspB, R88, gsb0 ;  /* 0x4020000818587df0 */ /* 0x000fe20008001858 */
[----:B------:R-:W-:Y:S01]  /*33f0*/  UIADD3 UR10, UR15, 0x620, URZ ;  /* 0x000006200f0a7890 */ /* 0x000fe2000fffe03f */
[----:B------:R-:W-:Y:S01]  /*3400*/  UMOV UR11, 0xc0000010 ;  /* 0xc0000010000b7882 */ /* 0x000fe20000000000 */
        /* <DEDUP_REMOVED lines=22> */
[----:B------:R-:W-:Y:S01]  /*3570*/  F2FP.BF16.F32.PACK_AB R24, R40, R41 ;  /* 0x000000292818723e */ /* 0x000fe200000010ff */
[----:B------:R-:W-:Y:S01]  /*3580*/  FADD R40, R21, R40 ;  /* 0x0000002815287221 */ /* 0x000fe20000000000 */
[----:B------:R-:W-:Y:S02]  /*3590*/  F2FP.BF16.F32.PACK_AB R26, R44, R45 ;  /* 0x0000002d2c1a723e */ /* 0x000fe400000010ff */
[----:B------:R-:W-:Y:S02]  /*35a0*/  F2FP.BF16.F32.PACK_AB R25, R47, R46 ;  /* 0x0000002e2f19723e */ /* 0x000fe400000010ff */
[----:B------:R-:W-:Y:S01]  /*35b0*/  F2FP.BF16.F32.PACK_AB R27, R52, R43 ;  /* 0x0000002b341b723e */ /* 0x000fe200000010ff */
[----:B------:R-:W-:Y:S01]  /*35c0*/  FADD R52, R115, R52 ;  /* 0x0000003473347221 */ /* 0x000fe20000000000 */
[----:B------:R-:W-:-:S02]  /*35d0*/  IADD3 R21, R2, 0x11820, RZ ;  /* 0x0001182002157810 */ /* 0x000fc40007ffe0ff */
[----:B------:R-:W-:Y:S02]  /*35e0*/  WARPGROUP.ARRIVE ;  /* 0x00000000000079c5 */ /* 0x000fe40000000000 */
[----:B------:R-:W-:-:S04]  /*35f0*/  PRMT R17, RZ, 0x654, R21 ;  /* 0x00000654ff117816 */ /* 0x000fc80000000015 */
        /* <DEDUP_REMOVED lines=38> */
[----:B------:R-:W-:Y:S01]  /*3860*/  F2FP.BF16.F32.PACK_AB R26, R116, R51 ;  /* 0x00000033741a723e */ /* 0x000fe200000010ff */
[----:B------:R-:W-:Y:S01]  /*3870*/  FADD R51, R36, R51 ;  /* 0x0000003324337221 */ /* 0x000fe20000000000 */
[----:B------:R-:W-:Y:S01]  /*3880*/  F2FP.BF16.F32.PACK_AB R25, R117, R50 ;  /* 0x000000327519723e */ /* 0x000fe200000010ff */
[----:B------:R-:W-:Y:S01]  /*3890*/  FADD R116, R37, R116 ;  /* 0x0000007425747221 */ /* 0x000fe20000000000 */
[----:B------:R-:W-:Y:S01]  /*38a0*/  F2FP.BF16.F32.PACK_AB R27, R53, R54 ;  /* 0x00000036351b723e */ /* 0x000fe200000010ff */
[----:B------:R-:W-:Y:S01]  /*38b0*/  FADD R50, R35, R50 ;  /* 0x0000003223327221 */ /* 0x000fe20000000000 */
[----:B------:R-:W-:Y:S01]  /*38c0*/  FADD R117, R38, R117 ;  /* 0x0000007526757221 */ /* 0x000fe20000000000 */
[----:B------:R-:W-:Y:S01]  /*38d0*/  FADD R53, R42, R53 ;  /* 0x000000352a357221 */ /* 0x000fe20000000000 */
[----:B------:R-:W-:Y:S01]  /*38e0*/  WARPGROUP.ARRIVE ;  /* 0x00000000000079c5 */ /* 0x000fe20000000000 */
[----:B------:R-:W-:Y:S01]  /*38f0*/  FADD R51, R28, R51 ;  /* 0x000000331c337221 */ /* 0x000fe20000000000 */
[----:B------:R-:W-:Y:S01]  /*3900*/  FADD R40, R40, R49 ;  /* 0x0000003128287221 */ /* 0x000fe20000000000 */
[----:B------:R-:W-:Y:S01]  /*3910*/  FADD R29, R29, R116 ;  /* 0x000000741d1d7221 */ /* 0x000fe20000000000 */
[----:B------:R-:W-:Y:S01]  /*3920*/  FADD R31, R31, R50 ;  /* 0x000000321f1f7221 */ /* 0x000fe20000000000 */
[----:B------:R-:W-:Y:S01]  /*3930*/  FADD R30, R30, R117 ;  /* 0x000000751e1e7221 */ /* 0x000fe20000000000 */
[----:B------:R-:W-:Y:S01]  /*3940*/  HGMMA.64x16x16.F32.BF16 R104, R24, gdesc[UR4].tnspB, R104, gsb0 ;  /* 0x4020000418687df0 */ /* 0x000fe20008001868 */
[----:B------:R-:W-:Y:S01]  /*3950*/  UIADD3 UR6, UR15, 0x560, URZ ;  /* 0x000005600f067890 */ /* 0x000fe2000fffe03f */
[----:B------:R-:W-:Y:S01]  /*3960*/  FADD R53, R52, R53 ;  /* 0x0000003534357221 */ /* 0x000fe20000000000 */
[----:B------:R-:W-:Y:S01]  /*3970*/  UMOV UR7, 0xc0000010 ;  /* 0xc000001000077882 */ /* 0x000fe20000000000 */
[----:B------:R-:W-:Y:S01]  /*3980*/  FADD R18, R18, R51 ;  /* 0x0000003312127221 */ /* 0x000fe20000000000 */
[----:B------:R-:W-:Y:S01]  /*3990*/  FADD R29, R40, R29 ;  /* 0x0000001d281d7221 */ /* 0x000fe20000000000 */
[----:B------:R-:W-:Y:S01]  /*39a0*/  FADD R31, R31, R34 ;  /* 0x000000221f1f7221 */ /* 0x000fe20000000000 */
[----:B------:R-:W-:-:S02]  /*39b0*/  FADD R30, R30, R53 ;  /* 0x000000351e1e7221 */ /* 0x000fc40000000000 */
[----:B------:R-:W-:Y:S02]  /*39c0*/  FADD R115, R18, R29 ;  /* 0x0000001d12737221 */ /* 0x000fe40000000000 */
[----:B------:R-:W-:Y:S01]  /*39d0*/  FADD R117, R31, R30 ;  /* 0x0000001e1f757221 */ /* 0x000fe20000000000 */
[----:B------:R-:W-:Y:S02]  /*39e0*/  WARPGROUP.DEPBAR.LE gsb0, 0x0 ;  /* 0x00008000000079c5 */ /* 0x000fe40000010000 */
[----:B------:R-:W-:-:S06]  /*39f0*/  WARPGROUP.ARRIVE ;  /* 0x00000000000079c5 */ /* 0x000fcc0000000000 */
[----:B------:R-:W-:Y:S01]  /*3a00*/  HGMMA.64x16x16.F32.BF16 R96, R24, gdesc[UR16].tnspB, R96, gsb0 ;  /* 0x4020001018607df0 */ /* 0x000fe20008001860 */
[----:B------:R-:W-:Y:S01]  /*3a10*/  UMOV UR18, UR8 ;  /* 0x0000000800127c82 */ /* 0x000fe20008000000 */
        /* <DEDUP_REMOVED lines=13> */
[----:B------:R-:W-:Y:S03]  /*3af0*/  HGMMA.64x16x16.F32.BF16 R72, R24, gdesc[UR16].tnspB, R72, gsb0 ;  /* 0x4020001018487df0 */ /* 0x000fe60008001848 */
[----:B------:R-:W-:Y:S02]  /*3b00*/  WARPGROUP.DEPBAR.LE gsb0, 0x0 ;  /* 0x00008000000079c5 */ /* 0x000fe40000010000 */
[----:B------:R-:W-:-:S06]  /*3b10*/  WARPGROUP.ARRIVE ;  /* 0x00000000000079c5 */ /* 0x000fcc0000000000 */
[----:B------:R-:W-:Y:S03]  /*3b20*/  HGMMA.64x16x16.F32.BF16 R64, R24, gdesc[UR8].tnspB, R64, gsb0 ;  /* 0x4020000818407df0 */ /* 0x000fe60008001840 */
[----:B------:R-:W-:Y:S02]  /*3b30*/  WARPGROUP.DEPBAR.LE gsb0, 0x0 ;  /* 0x00008000000079c5 */ /* 0x000fe40000010000 */
[----:B------:R-:W-:-:S06]  /*3b40*/  WARPGROUP.ARRIVE ;  /* 0x00000000000079c5 */ /* 0x000fcc0000000000 */
[----:B------:R-:W-:Y:S03]  /*3b50*/  HGMMA.64x16x16.F32.BF16 R56, R24, gdesc[UR4].tnspB, R56, gsb0 ;  /* 0x4020000418387df0 */ /* 0x000fe60008001838 */
[----:B------:R-:W-:Y:S02]  /*3b60*/  WARPGROUP.DEPBAR.LE gsb0, 0x0 ;  /* 0x00008000000079c5 */ /* 0x000fe40000010000 */
[----:B------:R1:W-:Y:S01]  /*3b70*/  SYNCS.ARRIVE.TRANS64.RED.A1T0 RZ, [R17+URZ], RZ ;  /* 0x000000ff11ff79a7 */ /* 0x0003e2000810043f */
[----:B------:R-:W-:Y:S05]  /*3b80*/  @!P1 BRA `(.L_x_24) ;  /* 0x0000003000009947 */ /* 0x000fea0003800000 */
[----:B------:R-:W-:Y:S01]  /*3b90*/  LOP3.LUT R20, R20, 0x1f, RZ, 0xc0, !PT ;  /* 0x0000001f14147812 */ /* 0x000fe200078ec0ff */
[----:B------:R-:W-:Y:S01]  /*3ba0*/  IMAD.MOV.U32 R123, RZ, RZ, R4 ;  /* 0x000000ffff7b7224 */ /* 0x000fe200078e0004 */
[----:B------:R-:W-:Y:S01]  /*3bb0*/  MOV R125, R9 ;  /* 0x00000009007d7202 */ /* 0x000fe20000000f00 */
[----:B------:R-:W-:Y:S01]  /*3bc0*/  IMAD.MOV.U32 R18, RZ, RZ, 0x1 ;  /* 0x00000001ff127424 */ /* 0x000fe200078e00ff */
[----:B-1----:R-:W-:Y:S01]  /*3bd0*/  MOV R17, 0x2 ;  /* 0x0000000200117802 */ /* 0x002fe20000000f00 */
[----:B------:R-:W-:-:S06]  /*3be0*/  ULDC UR14, c[0x0][0x604] ;  /* 0x00018100000e7ab9 */ /* 0x000fcc0000000800 */
.L_x_37:
[----:B------:R-:W-:Y:S01]  /*3bf0*/  IMAD R9, R17, 0x8, R2 ;  /* 0x0000000811097824 */ /* 0x000fe200078e0202 */
[----:B------:R-:W-:-:S07]  /*3c00*/  SHF.L.U32 R4, R0, 0x1f, RZ ;  /* 0x0000001f00047819 */ /* 0x000fce00000006ff */
[----:B------:R-:W-:Y:S05]  /*3c10*/  YIELD ;  /* 0x0000000000007946 */ /* 0x000fea0003800000 */
[----:B------:R-:W1:Y:S02]  /*3c20*/  SYNCS.PHASECHK.TRANS64.TRYWAIT P1, [R9+URZ+0x11800], R4 ;  /* 0x01180004090075a7 */ /* 0x000e64000802017f */
[----:B-1----:R-:W-:Y:S05]  /*3c30*/  @!P1 BRA `(.L_x_25) ;  /* 0x0000004c00c49947 */ /* 0x002fea0003800000 */
.L_x_77:
[----:B------:R-:W-:Y:S05]  /*3c40*/  WARPSYNC.ALL ;  /* 0x0000000000007948 */ /* 0x000fea0003800000 */
[----:B------:R-:W-:Y:S01]  /*3c50*/  MOV R120, UR40 ;  /* 0x0000002800787c02 */ /* 0x000fe20008000f00 */
[----:B------:R-:W-:Y:S01]  /*3c60*/  IMAD.MOV.U32 R121, RZ, RZ, -0x3ffffff0 ;  /* 0xc0000010ff797424 */ /* 0x000fe200078e00ff */
[----:B------:R-:W-:Y:S01]  /*3c70*/  R2UR UR28, R112 ;  /* 0x00000000701c72ca */ /* 0x000fe200000e0000 */
[----:B------:R-:W-:Y:S01]  /*3c80*/  WARPGROUP.ARRIVE ;  /* 0x00000000000079c5 */ /* 0x000fe20000000000 */
[----:B------:R-:W-:Y:S01]  /*3c90*/  R2UR UR29, R113 ;  /* 0x00000000711d72ca */ /* 0x000fe200000e0000 */
[----:B------:R-:W-:Y:S01]  /*3ca0*/  IMAD R120, R17, 0x380, R120 ;  /* 0x0000038011787824 */ /* 0x000fe200078e0278 */
[----:B------:R-:W-:Y:S01]  /*3cb0*/  R2UR UR31, R121 ;  /* 0x00000000791f72ca */ /* 0x000fe200000e0000 */
[----:B------:R-:W-:Y:S01]  /*3cc0*/  IMAD.MOV.U32 R119, RZ, RZ, -0x3ffffff0 ;  /* 0xc0000010ff777424 */ /* 0x000fe200078e00ff */
[----:B------:R-:W-:Y:S01]  /*3cd0*/  R2UR UR24, R22 ;  /* 0x00000000161872ca */ /* 0x000fe200000e0000 */
[----:B------:R-:W-:Y:S01]  /*3ce0*/  IMAD.MOV.U32 R121, RZ, RZ, -0x3ffffff0 ;  /* 0xc0000010ff797424 */ /* 0x000fe200078e00ff */
[----:B------:R-:W-:-:S02]  /*3cf0*/  R2UR UR30, R120 ;  /* 0x00000000781e72ca */ /* 0x000fc400000e0000 */
[----:B------:R-:W-:Y:S02]  /*3d00*/  IADD3 R118, R120, 0x80, RZ ;  /* 0x0000008078767810 */ /* 0x000fe40007ffe0ff */
[----:B------:R-:W-:Y:S02]  /*3d10*/  R2UR UR25, R23 ;  /* 0x00000000171972ca */ /* 0x000fe400000e0000 */
[----:B------:R-:W-:Y:S02]  /*3d20*/  R2UR UR26, R118 ;  /* 0x00000000761a72ca */ /* 0x000fe400000e0000 */
[----:B------:R-:W-:Y:S01]  /*3d30*/  R2UR UR27, R119 ;  /* 0x00000000771b72ca */ /* 0x000fe200000e0000 */
[----:B------:R-:W-:Y:S01]  /*3d40*/  IMAD.MOV.U32 R119, RZ, RZ, -0x3ffffff0 ;  /* 0xc0000010ff777424 */ /* 0x000fe200078e00ff */
[----:B------:R-:W-:Y:S02]  /*3d50*/  IADD3 R118, R120, 0x100, RZ ;  /* 0x0000010078767810 */ /* 0x000fe40007ffe0ff */
[----:B------:R-:W-:Y:S01]  /*3d60*/  R2UR UR20, R14 ;  /* 0x000000000e1472ca */ /* 0x000fe200000e0000 */
[----:B------:R-:W-:Y:S01]  /*3d70*/  HGMMA.64x64x16.F32.BF16 R24, gdesc[UR28], RZ, !UPT, gsb0 ;  /* 0x00e000001c1879f0 */ /* 0x000fe2000c0018ff */
[----:B------:R-:W-:-:S02]  /*3d80*/  R2UR UR21, R15 ;  /* 0x000000000f1572ca */ /* 0x000fc400000e0000 */
[----:B------:R-:W-:Y:S02]  /*3d90*/  R2UR UR22, R118 ;  /* 0x00000000761672ca */ /* 0x000fe400000e0000 */
[----:B------:R-:W-:Y:S01]  /*3da0*/  R2UR UR23, R119 ;  /* 0x00000000771772ca */ /* 0x000fe200000e0000 */
[----:B------:R-:W-:Y:S01]  /*3db0*/  IMAD.MOV.U32 R119, RZ, RZ, -0x3ffffff0 ;  /* 0xc0000010ff777424 */ /* 0x000fe200078e00ff */
[----:B------:R-:W-:Y:S02]  /*3dc0*/  IADD3 R118, R120, 0x180, RZ ;  /* 0x0000018078767810 */ /* 0x000fe40007ffe0ff */
[----:B------:R-:W-:Y:S02]  /*3dd0*/  R2UR UR16, R12 ;  /* 0x000000000c1072ca */ /* 0x000fe400000e0000 */
[----:B------:R-:W-:Y:S02]  /*3de0*/  R2UR UR17, R13 ;  /* 0x000000000d1172ca */ /* 0x000fe400000e0000 */
[----:B------:R-:W-:-:S02]  /*3df0*/  R2UR UR18, R118 ;  /* 0x00000000761272ca */ /* 0x000fc400000e0000 */
[----:B------:R-:W-:Y:S01]  /*3e00*/  R2UR UR19, R119 ;  /* 0x00000000771372ca */ /* 0x000fe200000e0000 */
[----:B------:R-:W-:Y:S01]  /*3e10*/  IMAD.MOV.U32 R119, RZ, RZ, -0x3ffffff0 ;  /* 0xc0000010ff777424 */ /* 0x000fe200078e00ff */
[----:B------:R-:W-:Y:S02]  /*3e20*/  IADD3 R118, R120, 0x200, RZ ;  /* 0x0000020078767810 */ /* 0x000fe40007ffe0ff */
[----:B------:R-:W-:Y:S02]  /*3e30*/  R2UR UR8, R10 ;  /* 0x000000000a0872ca */ /* 0x000fe400000e0000 */
[----:B------:R-:W-:Y:S02]  /*3e40*/  R2UR UR9, R11 ;  /* 0x000000000b0972ca */ /* 0x000fe400000e0000 */
[----:B------:R-:W-:Y:S02]  /*3e50*/  R2UR UR10, R118 ;  /* 0x00000000760a72ca */ /* 0x000fe400000e0000 */
[----:B------:R-:W-:Y:S01]  /*3e60*/  R2UR UR11, R119 ;  /* 0x00000000770b72ca */ /* 0x000fe200000e0000 */
[----:B------:R-:W-:Y:S01]  /*3e70*/  IMAD.MOV.U32 R119, RZ, RZ, -0x3ffffff0 ;  /* 0xc0000010ff777424 */ /* 0x000fe200078e00ff */
[----:B------:R-:W-:-:S02]  /*3e80*/  IADD3 R118, R120, 0x280, RZ ;  /* 0x0000028078767810 */ /* 0x000fc40007ffe0ff */
[----:B------:R-:W-:Y:S02]  /*3e90*/  IADD3 R120, R120, 0x300, RZ ;  /* 0x0000030078787810 */ /* 0x000fe40007ffe0ff */
[----:B------:R-:W-:Y:S02]  /*3ea0*/  R2UR UR46, R118 ;  /* 0x00000000762e72ca */ /* 0x000fe400000e0000 */
[----:B------:R-:W-:Y:S02]  /*3eb0*/  R2UR UR47, R119 ;  /* 0x00000000772f72ca */ /* 0x000fe400000e0000 */
[----:B------:R-:W-:Y:S02]  /*3ec0*/  R2UR UR6, R120 ;  /* 0x00000000780672ca */ /* 0x000fe400000e0000 */
[----:B------:R-:W-:Y:S02]  /*3ed0*/  R2UR UR7, R121 ;  /* 0x00000000790772ca */ /* 0x000fe400000e0000 */
[----:B------:R-:W-:Y:S01]  /*3ee0*/  ISETP.NE.AND P1, PT, R8, RZ, PT ;  /* 0x000000ff0800720c */ /* 0x000fe20003f25270 */
[----:B------:R-:W-:-:S02]  /*3ef0*/  WARPGROUP.DEPBAR.LE gsb0, 0x0 ;  /* 0x00008000000079c5 */ /* 0x000fc40000010000 */
[----:B------:R-:W-:-:S06]  /*3f00*/  WARPGROUP.ARRIVE ;  /* 0x00000000000079c5 */ /* 0x000fcc0000000000 */
[----:B------:R-:W-:Y:S03]  /*3f10*/  HGMMA.64x64x16.F32.BF16 R24, gdesc[UR24], R24, gsb0 ;  /* 0x00e00000181879f0 */ /* 0x000fe60008001818 */
[----:B------:R-:W-:Y:S02]  /*3f20*/  WARPGROUP.DEPBAR.LE gsb0, 0x0 ;  /* 0x00008000000079c5 */ /* 0x000fe40000010000 */
        /* <DEDUP_REMOVED lines=15> */
[----:B------:R-:W-:Y:S05]  /*4020*/  @P1 BRA `(.L_x_26) ;  /* 0x0000000400201947 */ /* 0x000fea0003800000 */
[----:B------:R-:W-:-:S13]  /*4030*/  ISETP.LT.OR P2, PT, R6, 0x1, !P0 ;  /* 0x000000010600780c */ /* 0x000fda0004741670 */
[----:B------:R-:W-:Y:S05]  /*4040*/  @P2 BRA `(.L_x_27) ;  /* 0x0000000400142947 */ /* 0x000fea0003800000 */
[----:B-1----:R-:W-:Y:S02]  /*4050*/  LEA R4, R3, R2, 0x3 ;  /* 0x0000000203047211 */ /* 0x002fe400078e18ff */
[----:B------:R-:W-:Y:S02]  /*4060*/  SHF.L.U32 R9, R5, 0x1f, RZ ;  /* 0x0000001f05097819 */ /* 0x000fe400000006ff */
[----:B------:R-:W-:Y:S02]  /*4070*/  ISETP.NE.AND P3, PT, R16, RZ, PT ;  /* 0x000000ff1000720c */ /* 0x000fe40003f65270 */
[----:B------:R-:W1:Y:S02]  /*4080*/  SYNCS.PHASECHK.TRANS64.TRYWAIT P2, [R4+URZ+0x11820], R9 ;  /* 0x01182009040075a7 */ /* 0x000e64000804017f */
[----:B-1----:R-:W-:Y:S09]  /*4090*/  @!P2 BRA `(.L_x_28) ;  /* 0x0000004800c0a947 */ /* 0x002ff20003800000 */
.L_x_78:
[----:B------:R-:W-:Y:S05]  /*40a0*/  @P3 BRA `(.L_x_29) ;  /* 0x0000000000143947 */ /* 0x000fea0003800000 */
[----:B------:R-:W-:Y:S01]  /*40b0*/  ISETP.NE.AND P2, PT, R20, RZ, PT ;  /* 0x000000ff1400720c */ /* 0x000fe20003f45270 */
[----:B-1----:R-:W-:-:S04]  /*40c0*/  IMAD.MOV.U32 R9, RZ, RZ, 0x3800 ;  /* 0x00003800ff097424 */ /* 0x002fc800078e00ff */
[----:B------:R2:W-:Y:S08]  /*40d0*/  SYNCS.ARRIVE.TRANS64 RZ, [R4+URZ+0x11800], R9 ;  /* 0x0118000904ff79a7 */ /* 0x0005f0000800003f */
[----:B------:R-:W-:Y:S05]  /*40e0*/  @!P2 BRA `(.L_x_29) ;  /* 0x000000000004a947 */ /* 0x000fea0003800000 */
[----:B------:R-:W-:Y:S01]  /*40f0*/  BPT.TRAP 0x1 ;  /* 0x000000040000795c */ /* 0x000fe20000300000 */
.L_x_29:
[----:B-12---:R-:W-:Y:S01]  /*4100*/  IMAD R9, R3, 0x3800, R2 ;  /* 0x0000380003097824 */ /* 0x006fe200078e0202 */
        /* <DEDUP_REMOVED lines=10> */
[----:B------:R-:W-:Y:S01]  /*41b0*/  UMOV UR50, 0x10 ;  /* 0x0000001000327882 */ /* 0x000fe20000000000 */
[----:B------:R-:W-:Y:S01]  /*41c0*/  UMOV UR52, UR60 ;  /* 0x0000003c00347c82 */ /* 0x000fe20008000000 */
[----:B------:R-:W-:Y:S01]  /*41d0*/  UMOV UR53, UR61 ;  /* 0x0000003d00357c82 */ /* 0x000fe20008000000 */
[----:B------:R-:W-:Y:S01]  /*41e0*/  UIADD3 UR57, UR57, 0x11800, URZ ;  /* 0x0001180039397890 */ /* 0x000fe2000fffe03f */
[----:B------:R-:W-:Y:S01]  /*41f0*/  ISETP.NE.AND P2, PT, R3, 0x4, PT ;  /* 0x000000040300780c */ /* 0x000fe20003f45270 */
[----:B------:R-:W-:-:S02]  /*4200*/  USHF.L.U32 UR59, UR59, 0x6, URZ ;  /* 0x000000063b3b7899 */ /* 0x000fc4000800063f */
[----:B------:R-:W-:Y:S01]  /*4210*/  UIADD3 UR56, UR17, 0x3800, URZ ;  /* 0x0000380011387890 */ /* 0x000fe2000fffe03f */
[----:B------:R-:W-:Y:S01]  /*4220*/  SEL R4, RZ, 0x1, P2 ;  /* 0x00000001ff047807 */ /* 0x000fe20001000000 */
[----:B------:R-:W-:Y:S01]  /*4230*/  UIADD3 UR48, UR17, 0x4000, URZ ;  /* 0x0000400011307890 */ /* 0x000fe2000fffe03f */
[----:B------:R-:W-:Y:S01]  /*4240*/  SEL R3, R3, RZ, P2 ;  /* 0x000000ff03037207 */ /* 0x000fe20001000000 */
[----:B------:R-:W-:Y:S01]  /*4250*/  UIADD3 UR8, UR17, 0x4800, URZ ;  /* 0x0000480011087890 */ /* 0x000fe2000fffe03f */
[----:B------:R-:W-:Y:S01]  /*4260*/  LOP3.LUT R5, R5, R4, RZ, 0x3c, !PT ;  /* 0x0000000405057212 */ /* 0x000fe200078e3cff */
        /* <DEDUP_REMOVED lines=35> */
.L_x_27:
[----:B------:R-:W-:-:S07]  /*44a0*/  VIADD R6, R6, 0xffffffff ;  /* 0xffffffff06067836 */ /* 0x000fce0000000000 */
.L_x_26:
[----:B------:R-:W-:Y:S01]  /*44b0*/  IADD3 R17, R17, 0x1, RZ ;  /* 0x0000000111117810 */ /* 0x000fe20007ffe0ff */
[----:B------:R-:W-:Y:S05]  /*44c0*/  WARPSYNC.ALL ;  /* 0x0000000000007948 */ /* 0x000fea0003800000 */
[----:B------:R-:W-:-:S04]  /*44d0*/  ISETP.NE.AND P2, PT, R17, 0x4, PT ;  /* 0x000000041100780c */ /* 0x000fc80003f45270 */
[----:B-1----:R-:W-:Y:S02]  /*44e0*/  SEL R9, RZ, 0x1, P2 ;  /* 0x00000001ff097807 */ /* 0x002fe40001000000 */
[----:B------:R-:W-:Y:S02]  /*44f0*/  SEL R17, R17, RZ, P2 ;  /* 0x000000ff11117207 */ /* 0x000fe40001000000 */
[----:B------:R-:W-:Y:S02]  /*4500*/  LOP3.LUT R0, R0, R9, RZ, 0x3c, !PT ;  /* 0x0000000900007212 */ /* 0x000fe400078e3cff */
[----:B------:R-:W-:Y:S01]  /*4510*/  FMNMX R4, R24, R123, !PT ;  /* 0x0000007b18047209 */ /* 0x000fe20007800000 */
[----:B------:R-:W-:Y:S01]  /*4520*/  IMAD R124, R18, 0x8, R21 ;  /* 0x00000008127c7824 */ /* 0x000fe200078e0215 */
[----:B------:R-:W-:Y:S01]  /*4530*/  FMNMX R114, R26, R125, !PT ;  /* 0x0000007d1a727209 */ /* 0x000fe20007800000 */
[----:B------:R-:W-:Y:S01]  /*4540*/  BSSY B0, `(.L_x_30) ;  /* 0x0000042000007945 */ /* 0x000fe20003800000 */
[----:B------:R-:W-:-:S02]  /*4550*/  FMNMX R9, R25, R4, !PT ;  /* 0x0000000419097209 */ /* 0x000fc40007800000 */
[----:B------:R-:W-:Y:S02]  /*4560*/  FMNMX R119, R27, R114, !PT ;  /* 0x000000721b777209 */ /* 0x000fe40007800000 */
[----:B------:R-:W-:Y:S02]  /*4570*/  FMNMX R4, R28, R9, !PT ;  /* 0x000000091c047209 */ /* 0x000fe40007800000 */
[----:B------:R-:W-:Y:S02]  /*4580*/  FMNMX R114, R30, R119, !PT ;  /* 0x000000771e727209 */ /* 0x000fe40007800000 */
[----:B------:R-:W-:Y:S02]  /*4590*/  FMNMX R9, R29, R4, !PT ;  /* 0x000000041d097209 */ /* 0x000fe40007800000 */
[----:B------:R-:W-:Y:S02]  /*45a0*/  FMNMX R119, R31, R114, !PT ;  /* 0x000000721f777209 */ /* 0x000fe40007800000 */
        /* <DEDUP_REMOVED lines=24> */
[----:B------:R-:W-:Y:S01]  /*4730*/  PRMT R124, RZ, 0x654, R124 ;  /* 0x00000654ff7c7816 */ /* 0x000fe2000000007c */
[----:B------:R-:W1:Y:S01]  /*4740*/  SHFL.BFLY PT, R9, R114, 0x1, 0x1f ;  /* 0x0c201f0072097f89 */ /* 0x000e6200000e0000 */
[----:B------:R-:W-:-:S02]  /*4750*/  LEA R120, R17, R2, 0x3 ;  /* 0x0000000211787211 */ /* 0x000fc400078e18ff */
[----:B------:R2:W-:Y:S01]  /*4760*/  SYNCS.ARRIVE.TRANS64.RED.A1T0 RZ, [R124+URZ], RZ ;  /* 0x000000ff7cff79a7 */ /* 0x0005e2000810043f */
[----:B------:R-:W3:Y:S01]  /*4770*/  SHFL.BFLY PT, R121, R116, 0x1, 0x1f ;  /* 0x0c201f0074797f89 */ /* 0x000ee200000e0000 */
[----:B-1----:R-:W-:Y:S02]  /*4780*/  FMNMX R119, R114, R9, !PT ;  /* 0x0000000972777209 */ /* 0x002fe40007800000 */
[----:B---3--:R-:W-:-:S03]  /*4790*/  FMNMX R122, R116, R121, !PT ;  /* 0x00000079747a7209 */ /* 0x008fc60007800000 */
[----:B------:R-:W1:Y:S01]  /*47a0*/  SHFL.BFLY PT, R4, R119, 0x2, 0x1f ;  /* 0x0c401f0077047f89 */ /* 0x000e6200000e0000 */
[----:B------:R-:W-:-:S03]  /*47b0*/  SHF.L.U32 R121, R0, 0x1f, RZ ;  /* 0x0000001f00797819 */ /* 0x000fc600000006ff */
[----:B------:R-:W3:Y:S01]  /*47c0*/  SHFL.BFLY PT, R9, R122, 0x2, 0x1f ;  /* 0x0c401f007a097f89 */ /* 0x000ee200000e0000 */
[----:B-1----:R-:W-:-:S04]  /*47d0*/  FMNMX R4, R119, R4, !PT ;  /* 0x0000000477047209 */ /* 0x002fc80007800000 */
[----:B------:R-:W-:Y:S02]  /*47e0*/  FSETP.NEU.AND P2, PT, R4, -INF , PT ;  /* 0xff8000000400780b */ /* 0x000fe40003f4d000 */
[----:B---3--:R-:W-:Y:S02]  /*47f0*/  FMNMX R9, R122, R9, !PT ;  /* 0x000000097a097209 */ /* 0x008fe40007800000 */
[----:B------:R-:W-:Y:S02]  /*4800*/  FSEL R118, R4, RZ, P2 ;  /* 0x000000ff04767208 */ /* 0x000fe40001000000 */
[----:B------:R-:W-:-:S03]  /*4810*/  FSETP.NEU.AND P3, PT, R9, -INF , PT ;  /* 0xff8000000900780b */ /* 0x000fc60003f6d000 */
[----:B------:R-:W-:Y:S01]  /*4820*/  FADD R114, -R118, R123 ;  /* 0x0000007b76727221 */ /* 0x000fe20000000100 */
[----:B------:R-:W-:Y:S02]  /*4830*/  FSEL R116, R9, RZ, P3 ;  /* 0x000000ff09747208 */ /* 0x000fe40001800000 */
[----:B------:R-:W1:Y:S01]  /*4840*/  SYNCS.PHASECHK.TRANS64.TRYWAIT P2, [R120+URZ+0x11800], R121 ;  /* 0x01180079780075a7 */ /* 0x000e62000804017f */
[----:B------:R-:W-:Y:S02]  /*4850*/  FMUL R122, R114, UR14 ;  /* 0x0000000e727a7c20 */ /* 0x000fe40008400000 */
[C---:B------:R-:W-:Y:S01]  /*4860*/  FADD R119, -R116.reuse, R125 ;  /* 0x0000007d74777221 */ /* 0x040fe20000000100 */
[----:B------:R-:W-:Y:S02]  /*4870*/  FMUL R116, R116, UR14 ;  /* 0x0000000e74747c20 */ /* 0x000fe40008400000 */
[----:B------:R-:W-:Y:S01]  /*4880*/  FSETP.GEU.AND P3, PT, R122, -126, PT ;  /* 0xc2fc00007a00780b */ /* 0x000fe20003f6e000 */
[----:B------:R-:W-:Y:S01]  /*4890*/  FMUL R114, R119, UR14 ;  /* 0x0000000e77727c20 */ /* 0x000fe20008400000 */
[--C-:B--2---:R-:W-:Y:S01]  /*48a0*/  FFMA R124, R26, UR14, -R116.reuse ;  /* 0x0000000e1a7c7c23 */ /* 0x104fe20008000874 */
[--C-:B------:R-:W-:Y:S01]  /*48b0*/  FFMA R123, R27, UR14, -R116.reuse ;  /* 0x0000000e1b7b7c23 */ /* 0x100fe20008000874 */
[----:B------:R-:W-:-:S02]  /*48c0*/  FFMA R119, R30, UR14, -R116 ;  /* 0x0000000e1e777c23 */ /* 0x000fc40008000874 */
[----:B------:R-:W-:Y:S02]  /*48d0*/  FSETP.GEU.AND P4, PT, R114, -126, PT ;  /* 0xc2fc00007200780b */ /* 0x000fe40003f8e000 */
[----:B------:R-:W-:Y:S02]  /*48e0*/  FSETP.GEU.AND P5, PT, R124, -126, PT ;  /* 0xc2fc00007c00780b */ /* 0x000fe40003fae000 */
[----:B------:R-:W-:-:S03]  /*48f0*/  FSETP.GEU.AND P6, PT, R123, -126, PT ;  /* 0xc2fc00007b00780b */ /* 0x000fc60003fce000 */
[----:B------:R-:W-:-:S04]  /*4900*/  @!P3 FMUL R122, R122, 0.5 ;  /* 0x3f0000007a7ab820 */ /* 0x000fc80000400000 */
[----:B------:R2:W3:Y:S02]  /*4910*/  MUFU.EX2 R26, R122 ;  /* 0x0000007a001a7308 */ /* 0x0004e40000000800 */
[----:B------:R-:W-:Y:S02]  /*4920*/  @!P4 FMUL R114, R114, 0.5 ;  /* 0x3f0000007272c820 */ /* 0x000fe40000400000 */
[----:B------:R-:W-:-:S04]  /*4930*/  @!P5 FMUL R124, R124, 0.5 ;  /* 0x3f0000007c7cd820 */ /* 0x000fc80000400000 */
[----:B------:R-:W4:Y:S01]  /*4940*/  MUFU.EX2 R114, R114 ;  /* 0x0000007200727308 */ /* 0x000f220000000800 */
[----:B-123--:R-:W-:Y:S05]  /*4950*/  @!P2 BRA `(.L_x_31) ;  /* 0x0000004000a4a947 */ /* 0x00efea0003800000 */
.L_x_79:
[----:B------:R-:W-:Y:S05]  /*4960*/  BSYNC B0 ;  /* 0x0000000000007941 */ /* 0x000fea0003800000 */
.L_x_30:
[----:B------:R-:W-:Y:S01]  /*4970*/  FSETP.GEU.AND P2, PT, R119, -126, PT ;  /* 0xc2fc00007700780b */ /* 0x000fe20003f4e000 */
[----:B------:R-:W-:Y:S01]  /*4980*/  FFMA R122, R31, UR14, -R116 ;  /* 0x0000000e1f7a7c23 */ /* 0x000fe20008000874 */
[----:B------:R-:W-:Y:S01]  /*4990*/  FMUL R31, R118, UR14 ;  /* 0x0000000e761f7c20 */ /* 0x000fe20008400000 */
[----:B----4-:R-:W-:Y:S01]  /*49a0*/  @!P4 FMUL R114, R114, R114 ;  /* 0x000000727272c220 */ /* 0x010fe20000400000 */
[----:B------:R-:W-:Y:S01]  /*49b0*/  @!P6 FMUL R123, R123, 0.5 ;  /* 0x3f0000007b7be820 */ /* 0x000fe20000400000 */
[----:B------:R-:W2:Y:S01]  /*49c0*/  MUFU.EX2 R27, R124 ;  /* 0x0000007c001b7308 */ /* 0x000ea20000000800 */
[--C-:B-1----:R-:W-:Y:S01]  /*49d0*/  FFMA R121, R24, UR14, -R31.reuse ;  /* 0x0000000e18797c23 */ /* 0x102fe2000800081f */
[--C-:B------:R-:W-:Y:S01]  /*49e0*/  FFMA R120, R25, UR14, -R31.reuse ;  /* 0x0000000e19787c23 */ /* 0x100fe2000800081f */
[--C-:B------:R-:W-:Y:S01]  /*49f0*/  FFMA R28, R28, UR14, -R31.reuse ;  /* 0x0000000e1c1c7c23 */ /* 0x100fe2000800081f */
[--C-:B------:R-:W-:Y:S01]  /*4a00*/  FFMA R29, R29, UR14, -R31.reuse ;  /* 0x0000000e1d1d7c23 */ /* 0x100fe2000800081f */
[----:B------:R-:W-:Y:S01]  /*4a10*/  @!P3 FMUL R26, R26, R26 ;  /* 0x0000001a1a1ab220 */ /* 0x000fe20000400000 */
[----:B------:R-:W-:Y:S01]  /*4a20*/  FSETP.GEU.AND P4, PT, R121, -126, PT ;  /* 0xc2fc00007900780b */ /* 0x000fe20003f8e000 */
[----:B------:R-:W-:Y:S01]  /*4a30*/  FFMA R25, R33, UR14, -R31 ;  /* 0x0000000e21197c23 */ /* 0x000fe2000800081f */
[----:B------:R-:W-:Y:S01]  /*4a40*/  @!P2 FMUL R119, R119, 0.5 ;  /* 0x3f0000007777a820 */ /* 0x000fe20000400000 */
[----:B------:R1:W3:Y:S01]  /*4a50*/  MUFU.EX2 R30, R123 ;  /* 0x0000007b001e7308 */ /* 0x0002e20000000800 */
[----:B------:R-:W-:Y:S01]  /*4a60*/  FSETP.GEU.AND P3, PT, R122, -126, PT ;  /* 0xc2fc00007a00780b */ /* 0x000fe20003f6e000 */
[----:B------:R-:W-:-:S02]  /*4a70*/  IMAD.U32 R118, RZ, RZ, UR15 ;  /* 0x0000000fff767e24 */ /* 0x000fc4000f8e00ff */
[--C-:B------:R-:W-:Y:S01]  /*4a80*/  FFMA R32, R32, UR14, -R31.reuse ;  /* 0x0000000e20207c23 */ /* 0x100fe2000800081f */
[--C-:B------:R-:W-:Y:S01]  /*4a90*/  FFMA R36, R36, UR14, -R31.reuse ;  /* 0x0000000e24247c23 */ /* 0x100fe2000800081f */
[--C-:B------:R-:W-:Y:S01]  /*4aa0*/  FFMA R37, R37, UR14, -R31.reuse ;  /* 0x0000000e25257c23 */ /* 0x100fe2000800081f */
[--C-:B------:R-:W-:Y:S01]  /*4ab0*/  FFMA R40, R40, UR14, -R31.reuse ;  /* 0x0000000e28287c23 */ /* 0x100fe2000800081f */
[--C-:B------:R-:W-:Y:S01]  /*4ac0*/  FFMA R44, R44, UR14, -R31.reuse ;  /* 0x0000000e2c2c7c23 */ /* 0x100fe2000800081f */
[----:B------:R4:W5:Y:S01]  /*4ad0*/  MUFU.EX2 R24, R119 ;  /* 0x0000007700187308 */ /* 0x0009620000000800 */
[----:B--2---:R-:W-:Y:S01]  /*4ae0*/  @!P5 FMUL R27, R27, R27 ;  /* 0x0000001b1b1bd220 */ /* 0x004fe20000400000 */
[----:B------:R-:W-:Y:S01]  /*4af0*/  @!P4 FMUL R121, R121, 0.5 ;  /* 0x3f0000007979c820 */ /* 0x000fe20000400000 */
[----:B------:R-:W-:Y:S01]  /*4b00*/  FSETP.GEU.AND P5, PT, R120, -126, PT ;  /* 0xc2fc00007800780b */ /* 0x000fe20003fae000 */
[----:B-1----:R-:W-:Y:S02]  /*4b10*/  IMAD.MOV.U32 R123, RZ, RZ, -0x3ffffff0 ;  /* 0xc0000010ff7b7424 */ /* 0x002fe400078e00ff */
[--C-:B------:R-:W-:Y:S01]  /*4b20*/  FFMA R45, R45, UR14, -R31.reuse ;  /* 0x0000000e2d2d7c23 */ /* 0x100fe2000800081f */
[----:B------:R-:W-:Y:S01]  /*4b30*/  @!P3 FMUL R122, R122, 0.5 ;  /* 0x3f0000007a7ab820 */ /* 0x000fe20000400000 */
[--C-:B------:R-:W-:Y:S01]  /*4b40*/  FFMA R48, R48, UR14, -R31.reuse ;  /* 0x0000000e30307c23 */ /* 0x100fe2000800081f */
[--C-:B------:R-:W-:Y:S01]  /*4b50*/  FFMA R49, R49, UR14, -R31.reuse ;  /* 0x0000000e31317c23 */ /* 0x100fe2000800081f */
[--C-:B----4-:R-:W-:Y:S01]  /*4b60*/  FFMA R119, R41, UR14, -R31.reuse ;  /* 0x0000000e29777c23 */ /* 0x110fe2000800081f */
[----:B---3--:R-:W-:Y:S01]  /*4b70*/  @!P6 FMUL R30, R30, R30 ;  /* 0x0000001e1e1ee220 */ /* 0x008fe20000400000 */
[----:B------:R1:W2:Y:S01]  /*4b80*/  MUFU.EX2 R41, R121 ;  /* 0x0000007900297308 */ /* 0x0002a20000000800 */
[----:B------:R-:W-:Y:S01]  /*4b90*/  FSETP.GEU.AND P6, PT, R28, -126, PT ;  /* 0xc2fc00001c00780b */ /* 0x000fe20003fce000 */
[--C-:B------:R-:W-:Y:S01]  /*4ba0*/  FFMA R52, R52, UR14, -R31.reuse ;  /* 0x0000000e34347c23 */ /* 0x100fe2000800081f */
[----:B------:R-:W-:Y:S01]  /*4bb0*/  FFMA R31, R53, UR14, -R31 ;  /* 0x0000000e351f7c23 */ /* 0x000fe2000800081f */
[--C-:B------:R-:W-:Y:S01]  /*4bc0*/  FFMA R34, R34, UR14, -R116.reuse ;  /* 0x0000000e22227c23 */ /* 0x100fe20008000874 */
[----:B------:R-:W-:Y:S01]  /*4bd0*/  @!P5 FMUL R120, R120, 0.5 ;  /* 0x3f0000007878d820 */ /* 0x000fe20000400000 */
[----:B-----5:R-:W-:Y:S01]  /*4be0*/  @!P2 FMUL R24, R24, R24 ;  /* 0x000000181818a220 */ /* 0x020fe20000400000 */
[----:B------:R-:W-:Y:S01]  /*4bf0*/  FSETP.GEU.AND P2, PT, R29, -126, PT ;  /* 0xc2fc00001d00780b */ /* 0x000fe20003f4e000 */
[----:B------:R3:W4:Y:S01]  /*4c00*/  MUFU.EX2 R33, R122 ;  /* 0x0000007a00217308 */ /* 0x0007220000000800 */
[--C-:B-1----:R-:W-:Y:S01]  /*4c10*/  FFMA R121, R35, UR14, -R116.reuse ;  /* 0x0000000e23797c23 */ /* 0x102fe20008000874 */
[--C-:B------:R-:W-:Y:S01]  /*4c20*/  FFMA R38, R38, UR14, -R116.reuse ;  /* 0x0000000e26267c23 */ /* 0x100fe20008000874 */
[--C-:B------:R-:W-:Y:S01]  /*4c30*/  FFMA R42, R42, UR14, -R116.reuse ;  /* 0x0000000e2a2a7c23 */ /* 0x100fe20008000874 */
[--C-:B------:R-:W-:Y:S01]  /*4c40*/  FFMA R53, R43, UR14, -R116.reuse ;  /* 0x0000000e2b357c23 */ /* 0x100fe20008000874 */
[--C-:B------:R-:W-:Y:S01]  /*4c50*/  FFMA R46, R46, UR14, -R116.reuse ;  /* 0x0000000e2e2e7c23 */ /* 0x100fe20008000874 */
[----:B------:R-:W-:Y:S01]  /*4c60*/  @!P6 FMUL R28, R28, 0.5 ;  /* 0x3f0000001c1ce820 */ /* 0x000fe20000400000 */
[----:B------:R-:W-:Y:S01]  /*4c70*/  FFMA R47, R47, UR14, -R116 ;  /* 0x0000000e2f2f7c23 */ /* 0x000fe20008000874 */
[----:B------:R-:W1:Y:S01]  /*4c80*/  MUFU.EX2 R120, R120 ;  /* 0x0000007800787308 */ /* 0x000e620000000800 */
[----:B--2---:R-:W-:Y:S01]  /*4c90*/  @!P4 FMUL R41, R41, R41 ;  /* 0x000000292929c220 */ /* 0x004fe20000400000 */
[----:B------:R-:W-:Y:S01]  /*4ca0*/  FSETP.GEU.AND P4, PT, R25, -126, PT ;  /* 0xc2fc00001900780b */ /* 0x000fe20003f8e000 */
[----:B---3--:R-:W-:-:S02]  /*4cb0*/  IMAD R122, R17, 0x380, R118 ;  /* 0x00000380117a7824 */ /* 0x008fc400078e0276 */
[----:B------:R-:W-:Y:S01]  /*4cc0*/  @!P2 FMUL R29, R29, 0.5 ;  /* 0x3f0000001d1da820 */ /* 0x000fe20000400000 */
[--C-:B------:R-:W-:Y:S01]  /*4cd0*/  FFMA R118, R39, UR14, -R116.reuse ;  /* 0x0000000e27767c23 */ /* 0x100fe20008000874 */
[--C-:B------:R-:W-:Y:S01]  /*4ce0*/  FFMA R50, R50, UR14, -R116.reuse ;  /* 0x0000000e32327c23 */ /* 0x100fe20008000874 */
[--C-:B------:R-:W-:Y:S01]  /*4cf0*/  FFMA R51, R51, UR14, -R116.reuse ;  /* 0x0000000e33337c23 */ /* 0x100fe20008000874 */
[----:B------:R-:W2:Y:S01]  /*4d00*/  MUFU.EX2 R28, R28 ;  /* 0x0000001c001c7308 */ /* 0x000ea20000000800 */
[----:B----4-:R-:W-:Y:S01]  /*4d10*/  @!P3 FMUL R33, R33, R33 ;  /* 0x000000212121b220 */ /* 0x010fe20000400000 */
[--C-:B------:R-:W-:Y:S01]  /*4d20*/  FFMA R54, R54, UR14, -R116.reuse ;  /* 0x0000000e36367c23 */ /* 0x100fe20008000874 */
[----:B------:R-:W-:Y:S01]  /*4d30*/  FFMA R55, R55, UR14, -R116 ;  /* 0x0000000e37377c23 */ /* 0x000fe20008000874 */
[----:B------:R-:W-:Y:S05]  /*4d40*/  WARPSYNC.ALL ;  /* 0x0000000000007948 */ /* 0x000fea0003800000 */
[----:B------:R-:W3:Y:S01]  /*4d50*/  MUFU.EX2 R29, R29 ;  /* 0x0000001d001d7308 */ /* 0x000ee20000000800 */
[----:B------:R-:W-:Y:S01]  /*4d60*/  @!P4 FMUL R25, R25, 0.5 ;  /* 0x3f0000001919c820 */ /* 0x000fe20000400000 */
[----:B-1----:R-:W-:Y:S01]  /*4d70*/  @!P5 FMUL R120, R120, R120 ;  /* 0x000000787878d220 */ /* 0x002fe20000400000 */
[----:B------:R-:W-:Y:S01]  /*4d80*/  R2UR UR6, R122 ;  /* 0x000000007a0672ca */ /* 0x000fe200000e0000 */
[-C--:B------:R-:W-:Y:S01]  /*4d90*/  FMUL R104, R104, R26.reuse ;  /* 0x0000001a68687220 */ /* 0x080fe20000400000 */
[----:B------:R-:W-:Y:S01]  /*4da0*/  R2UR UR7, R123 ;  /* 0x000000007b0772ca */ /* 0x000fe200000e0000 */
[-C--:B------:R-:W-:Y:S01]  /*4db0*/  FMUL R105, R105, R26.reuse ;  /* 0x0000001a69697220 */ /* 0x080fe20000400000 */
[----:B------:R-:W-:Y:S01]  /*4dc0*/  FMUL R108, R108, R26 ;  /* 0x0000001a6c6c7220 */ /* 0x000fe20000400000 */
[----:B------:R1:W4:Y:S01]  /*4dd0*/  MUFU.EX2 R35, R25 ;  /* 0x0000001900237308 */ /* 0x0003220000000800 */
[----:B--2---:R-:W-:Y:S01]  /*4de0*/  @!P6 FMUL R28, R28, R28 ;  /* 0x0000001c1c1ce220 */ /* 0x004fe20000400000 */
[----:B------:R-:W-:Y:S01]  /*4df0*/  FMUL R109, R109, R26 ;  /* 0x0000001a6d6d7220 */ /* 0x000fe20000400000 */
[-C--:B------:R-:W-:Y:S01]  /*4e00*/  FMUL R106, R106, R114.reuse ;  /* 0x000000726a6a7220 */ /* 0x080fe20000400000 */
[-C--:B------:R-:W-:Y:S01]  /*4e10*/  FMUL R107, R107, R114.reuse ;  /* 0x000000726b6b7220 */ /* 0x080fe20000400000 */
[-C--:B------:R-:W-:Y:S01]  /*4e20*/  FMUL R110, R110, R114.reuse ;  /* 0x000000726e6e7220 */ /* 0x080fe20000400000 */
[----:B------:R-:W-:Y:S01]  /*4e30*/  FMUL R111, R111, R114 ;  /* 0x000000726f6f7220 */ /* 0x000fe20000400000 */
[-C--:B------:R-:W-:Y:S01]  /*4e40*/  FMUL R96, R96, R26.reuse ;  /* 0x0000001a60607220 */ /* 0x080fe20000400000 */
[-C--:B------:R-:W-:Y:S01]  /*4e50*/  FMUL R97, R97, R26.reuse ;  /* 0x0000001a61617220 */ /* 0x080fe20000400000 */
[----:B-1----:R-:W-:Y:S01]  /*4e60*/  FFMA R25, R114, R117, R27 ;  /* 0x0000007572197223 */ /* 0x002fe2000000001b */
[----:B---3--:R-:W-:Y:S01]  /*4e70*/  @!P2 FMUL R29, R29, R29 ;  /* 0x0000001d1d1da220 */ /* 0x008fe20000400000 */
[----:B------:R-:W-:Y:S01]  /*4e80*/  FFMA R117, R26, R115, R41 ;  /* 0x000000731a757223 */ /* 0x000fe20000000029 */
[-C--:B------:R-:W-:Y:S01]  /*4e90*/  FMUL R100, R100, R26.reuse ;  /* 0x0000001a64647220 */ /* 0x080fe20000400000 */
[----:B------:R-:W-:Y:S01]  /*4ea0*/  FADD R25, R25, R30 ;  /* 0x0000001e19197221 */ /* 0x000fe20000000000 */
[-C--:B------:R-:W-:Y:S01]  /*4eb0*/  FMUL R101, R101, R26.reuse ;  /* 0x0000001a65657220 */ /* 0x080fe20000400000 */
[-C--:B------:R-:W-:Y:S01]  /*4ec0*/  FMUL R88, R88, R26.reuse ;  /* 0x0000001a58587220 */ /* 0x080fe20000400000 */
[-C--:B------:R-:W-:Y:S01]  /*4ed0*/  FMUL R89, R89, R26.reuse ;  /* 0x0000001a59597220 */ /* 0x080fe20000400000 */
[----:B------:R-:W-:Y:S01]  /*4ee0*/  FADD R116, R25, R24 ;  /* 0x0000001819747221 */ /* 0x000fe20000000000 */
[----:B------:R-:W-:Y:S01]  /*4ef0*/  F2FP.BF16.F32.PACK_AB R25, R30, R27 ;  /* 0x0000001b1e19723e */ /* 0x000fe200000010ff */
[-C--:B------:R-:W-:Y:S01]  /*4f00*/  FMUL R92, R92, R26.reuse ;  /* 0x0000001a5c5c7220 */ /* 0x080fe20000400000 */
        /* <DEDUP_REMOVED lines=16> */
[----:B------:R-:W-:Y:S01]  /*5010*/  FMUL R61, R61, R26 ;  /* 0x0000001a3d3d7220 */ /* 0x000fe20000400000 */
[----:B------:R-:W-:Y:S01]  /*5020*/  F2FP.BF16.F32.PACK_AB R27, R33, R24 ;  /* 0x00000018211b723e */ /* 0x000fe200000010ff */
[-C--:B------:R-:W-:Y:S01]  /*5030*/  FMUL R98, R98, R114.reuse ;  /* 0x0000007262627220 */ /* 0x080fe20000400000 */
[----:B------:R-:W-:Y:S01]  /*5040*/  F2FP.BF16.F32.PACK_AB R24, R120, R41 ;  /* 0x000000297818723e */ /* 0x000fe200000010ff */
[----:B------:R-:W-:Y:S01]  /*5050*/  FMUL R99, R99, R114 ;  /* 0x0000007263637220 */ /* 0x000fe20000400000 */
[----:B------:R-:W-:Y:S01]  /*5060*/  F2FP.BF16.F32.PACK_AB R26, R29, R28 ;  /* 0x0000001c1d1a723e */ /* 0x000fe200000010ff */
[-C--:B------:R-:W-:Y:S01]  /*5070*/  FMUL R102, R102, R114.reuse ;  /* 0x0000007266667220 */ /* 0x080fe20000400000 */
[C---:B------:R-:W-:Y:S01]  /*5080*/  IADD3 R124, R122.reuse, 0x80, RZ ;  /* 0x000000807a7c7810 */ /* 0x040fe20007ffe0ff */
[-C--:B------:R-:W-:Y:S01]  /*5090*/  FMUL R103, R103, R114.reuse ;  /* 0x0000007267677220 */ /* 0x080fe20000400000 */
[----:B------:R-:W-:Y:S01]  /*50a0*/  WARPGROUP.ARRIVE ;  /* 0x00000000000079c5 */ /* 0x000fe20000000000 */
[----:B------:R-:W-:Y:S01]  /*50b0*/  MOV R125, 0xc0000010 ;  /* 0xc0000010007d7802 */ /* 0x000fe20000000f00 */
[----:B------:R-:W-:Y:S01]  /*50c0*/  VIADD R126, R122, 0x100 ;  /* 0x000001007a7e7836 */ /* 0x000fe20000000000 */
[----:B------:R-:W-:Y:S01]  /*50d0*/  R2UR UR10, R124 ;  /* 0x000000007c0a72ca */ /* 0x000fe200000e0000 */
[----:B------:R-:W-:Y:S01]  /*50e0*/  IMAD.MOV.U32 R127, RZ, RZ, -0x3ffffff0 ;  /* 0xc0000010ff7f7424 */ /* 0x000fe200078e00ff */
[----:B------:R-:W-:Y:S01]  /*50f0*/  R2UR UR11, R125 ;  /* 0x000000007d0b72ca */ /* 0x000fe200000e0000 */
[----:B------:R-:W-:Y:S01]  /*5100*/  HGMMA.64x16x16.F32.BF16 R104, R24, gdesc[UR4].tnspB, R104, gsb0 ;  /* 0x4020000418687df0 */ /* 0x000fe20008001868 */
[----:B------:R-:W-:Y:S01]  /*5110*/  R2UR UR18, R126 ;  /* 0x000000007e1272ca */ /* 0x000fe200000e0000 */
[-C--:B------:R-:W-:Y:S01]  /*5120*/  FMUL R90, R90, R114.reuse ;  /* 0x000000725a5a7220 */ /* 0x080fe20000400000 */
[----:B------:R-:W-:Y:S01]  /*5130*/  R2UR UR19, R127 ;  /* 0x000000007f1372ca */ /* 0x000fe200000e0000 */
[-C--:B------:R-:W-:Y:S01]  /*5140*/  FMUL R91, R91, R114.reuse ;  /* 0x000000725b5b7220 */ /* 0x080fe20000400000 */
[-C--:B------:R-:W-:Y:S01]  /*5150*/  FMUL R94, R94, R114.reuse ;  /* 0x000000725e5e7220 */ /* 0x080fe20000400000 */
[-C--:B------:R-:W-:Y:S01]  /*5160*/  FMUL R95, R95, R114.reuse ;  /* 0x000000725f5f7220 */ /* 0x080fe20000400000 */
[----:B------:R-:W-:Y:S01]  /*5170*/  IADD3 R124, R122, 0x180, RZ ;  /* 0x000001807a7c7810 */ /* 0x000fe20007ffe0ff */
[-C--:B------:R-:W-:Y:S01]  /*5180*/  FMUL R82, R82, R114.reuse ;  /* 0x0000007252527220 */ /* 0x080fe20000400000 */
[----:B------:R-:W-:Y:S01]  /*5190*/  R2UR UR23, R125 ;  /* 0x000000007d1772ca */ /* 0x000fe200000e0000 */
[-C--:B------:R-:W-:Y:S01]  /*51a0*/  FMUL R83, R83, R114.reuse ;  /* 0x0000007253537220 */ /* 0x080fe20000400000 */
[----:B------:R-:W-:Y:S01]  /*51b0*/  R2UR UR22, R124 ;  /* 0x000000007c1672ca */ /* 0x000fe200000e0000 */
        /* <DEDUP_REMOVED lines=9> */
[----:B------:R-:W-:Y:S01]  /*5250*/  VIADD R124, R122, 0x280 ;  /* 0x000002807a7c7836 */ /* 0x000fe20000000000 */
[----:B------:R-:W-:Y:S01]  /*5260*/  R2UR UR31, R125 ;  /* 0x000000007d1f72ca */ /* 0x000fe200000e0000 */
[-C--:B------:R-:W-:Y:S01]  /*5270*/  FMUL R66, R66, R114.reuse ;  /* 0x0000007242427220 */ /* 0x080fe20000400000 */
[-C--:B------:R-:W-:Y:S01]  /*5280*/  FMUL R67, R67, R114.reuse ;  /* 0x0000007243437220 */ /* 0x080fe20000400000 */
[-C--:B------:R-:W-:Y:S01]  /*5290*/  FMUL R70, R70, R114.reuse ;  /* 0x0000007246467220 */ /* 0x080fe20000400000 */
[----:B------:R-:W-:Y:S01]  /*52a0*/  R2UR UR30, R124 ;  /* 0x000000007c1e72ca */ /* 0x000fe200000e0000 */
[-C--:B------:R-:W-:Y:S01]  /*52b0*/  FMUL R71, R71, R114.reuse ;  /* 0x0000007247477220 */ /* 0x080fe20000400000 */
[----:B------:R-:W-:Y:S01]  /*52c0*/  FSETP.GEU.AND P3, PT, R32, -126, PT ;  /* 0xc2fc00002000780b */ /* 0x000fe20003f6e000 */
[-C--:B------:R-:W-:Y:S01]  /*52d0*/  FMUL R58, R58, R114.reuse ;  /* 0x000000723a3a7220 */ /* 0x080fe20000400000 */
[----:B------:R-:W-:Y:S01]  /*52e0*/  FSETP.GEU.AND P5, PT, R34, -126, PT ;  /* 0xc2fc00002200780b */ /* 0x000fe20003fae000 */
[-C--:B------:R-:W-:Y:S01]  /*52f0*/  FMUL R59, R59, R114.reuse ;  /* 0x000000723b3b7220 */ /* 0x080fe20000400000 */
[----:B------:R-:W-:Y:S01]  /*5300*/  IADD3 R126, R122, 0x300, RZ ;  /* 0x000003007a7e7810 */ /* 0x000fe20007ffe0ff */
[-C--:B------:R-:W-:Y:S01]  /*5310*/  FMUL R62, R62, R114.reuse ;  /* 0x000000723e3e7220 */ /* 0x080fe20000400000 */
[----:B------:R-:W-:Y:S01]  /*5320*/  R2UR UR35, R127 ;  /* 0x000000007f2372ca */ /* 0x000fe200000e0000 */
[----:B------:R-:W-:Y:S01]  /*5330*/  FMUL R63, R63, R114 ;  /* 0x000000723f3f7220 */ /* 0x000fe20000400000 */
[----:B------:R-:W-:Y:S01]  /*5340*/  R2UR UR34, R126 ;  /* 0x000000007e2272ca */ /* 0x000fe200000e0000 */
[----:B----4-:R-:W-:Y:S01]  /*5350*/  @!P4 FMUL R35, R35, R35 ;  /* 0x000000232323c220 */ /* 0x010fe20000400000 */
[----:B------:R-:W-:Y:S01]  /*5360*/  FSETP.GEU.AND P2, PT, R36, -126, PT ;  /* 0xc2fc00002400780b */ /* 0x000fe20003f4e000 */
[----:B------:R-:W-:Y:S01]  /*5370*/  VIADD R124, R122, 0x20 ;  /* 0x000000207a7c7836 */ /* 0x000fe20000000000 */
[----:B------:R-:W-:Y:S01]  /*5380*/  FSETP.GEU.AND P4, PT, R38, -126, PT ;  /* 0xc2fc00002600780b */ /* 0x000fe20003f8e000 */
[----:B------:R-:W-:Y:S01]  /*5390*/  @!P3 FMUL R32, R32, 0.5 ;  /* 0x3f0000002020b820 */ /* 0x000fe20000400000 */
[----:B------:R-:W-:-:S02]  /*53a0*/  WARPGROUP.DEPBAR.LE gsb0, 0x0 ;  /* 0x00008000000079c5 */ /* 0x000fc40000010000 */
[----:B------:R-:W-:Y:S01]  /*53b0*/  WARPGROUP.ARRIVE ;  /* 0x00000000000079c5 */ /* 0x000fe20000000000 */
[----:B------:R-:W-:Y:S01]  /*53c0*/  @!P5 FMUL R34, R34, 0.5 ;  /* 0x3f0000002222d820 */ /* 0x000fe20000400000 */
[----:B------:R-:W-:Y:S01]  /*53d0*/  FSETP.GEU.AND P6, PT, R121, -126, PT ;  /* 0xc2fc00007900780b */ /* 0x000fe20003fce000 */
[----:B------:R-:W1:Y:S01]  /*53e0*/  MUFU.EX2 R32, R32 ;  /* 0x0000002000207308 */ /* 0x000e620000000800 */
[----:B------:R-:W-:Y:S01]  /*53f0*/  R2UR UR38, R124 ;  /* 0x000000007c2672ca */ /* 0x000fe200000e0000 */
[----:B------:R-:W-:Y:S01]  /*5400*/  VIADD R124, R122, 0x120 ;  /* 0x000001207a7c7836 */ /* 0x000fe20000000000 */
[----:B------:R-:W-:Y:S01]  /*5410*/  HGMMA.64x16x16.F32.BF16 R96, R24, gdesc[UR8].tnspB, R96, gsb0 ;  /* 0x4020000818607df0 */ /* 0x000fe20008001860 */
[----:B------:R-:W-:Y:S01]  /*5420*/  @!P2 FMUL R36, R36, 0.5 ;  /* 0x3f0000002424a820 */ /* 0x000fe20000400000 */
[----:B------:R-:W-:Y:S01]  /*5430*/  R2UR UR39, R125 ;  /* 0x000000007d2772ca */ /* 0x000fe200000e0000 */
[----:B------:R-:W-:Y:S01]  /*5440*/  @!P4 FMUL R38, R38, 0.5 ;  /* 0x3f0000002626c820 */ /* 0x000fe20000400000 */
[----:B------:R-:W-:Y:S01]  /*5450*/  IADD3 R126, R122, 0xa0, RZ ;  /* 0x000000a07a7e7810 */ /* 0x000fe20007ffe0ff */
[----:B------:R-:W2:Y:S01]  /*5460*/  MUFU.EX2 R34, R34 ;  /* 0x0000002200227308 */ /* 0x000ea20000000800 */
[----:B------:R-:W-:Y:S01]  /*5470*/  R2UR UR47, R127 ;  /* 0x000000007f2f72ca */ /* 0x000fe200000e0000 */
[----:B------:R-:W-:Y:S01]  /*5480*/  FADD R117, R117, R120 ;  /* 0x0000007875757221 */ /* 0x000fe20000000000 */
[----:B------:R-:W-:Y:S01]  /*5490*/  R2UR UR46, R126 ;  /* 0x000000007e2e72ca */ /* 0x000fe200000e0000 */
[----:B------:R-:W-:Y:S01]  /*54a0*/  @!P6 FMUL R121, R121, 0.5 ;  /* 0x3f0000007979e820 */ /* 0x000fe20000400000 */
[----:B------:R-:W-:Y:S01]  /*54b0*/  R2UR UR50, R124 ;  /* 0x000000007c3272ca */ /* 0x000fe200000e0000 */
[----:B------:R-:W-:Y:S01]  /*54c0*/  VIADD R126, R122, 0x220 ;  /* 0x000002207a7e7836 */ /* 0x000fe20000000000 */
[----:B------:R-:W-:Y:S01]  /*54d0*/  R2UR UR51, R125 ;  /* 0x000000007d3372ca */ /* 0x000fe200000e0000 */
[----:B------:R-:W3:Y:S01]  /*54e0*/  MUFU.EX2 R39, R121 ;  /* 0x0000007900277308 */ /* 0x000ee20000000800 */
[----:B-1----:R-:W-:Y:S01]  /*54f0*/  @!P3 FMUL R32, R32, R32 ;  /* 0x000000202020b220 */ /* 0x002fe20000400000 */
[----:B------:R-:W-:Y:S01]  /*5500*/  FSETP.GEU.AND P3, PT, R37, -126, PT ;  /* 0xc2fc00002500780b */ /* 0x000fe20003f6e000 */
[----:B------:R-:W-:Y:S01]  /*5510*/  FADD R115, R116, R33 ;  /* 0x0000002174737221 */ /* 0x000fe20000000000 */
[C---:B------:R-:W-:Y:S01]  /*5520*/  IADD3 R128, R122.reuse, 0x1a0, RZ ;  /* 0x000001a07a807810 */ /* 0x040fe20007ffe0ff */
[----:B------:R-:W-:Y:S01]  /*5530*/  FADD R30, R117, R28 ;  /* 0x0000001c751e7221 */ /* 0x000fe20000000000 */
[----:B------:R-:W-:Y:S01]  /*5540*/  MOV R129, 0xc0000010 ;  /* 0xc000001000817802 */ /* 0x000fe20000000f00 */
[----:B------:R-:W-:Y:S01]  /*5550*/  VIADD R116, R122, 0x2a0 ;  /* 0x000002a07a747836 */ /* 0x000fe20000000000 */
[----:B------:R-:W1:Y:S01]  /*5560*/  MUFU.EX2 R36, R36 ;  /* 0x0000002400247308 */ /* 0x000e620000000800 */
[----:B--2---:R-:W-:Y:S01]  /*5570*/  @!P5 FMUL R34, R34, R34 ;  /* 0x000000222222d220 */ /* 0x004fe20000400000 */
[----:B------:R-:W-:Y:S01]  /*5580*/  FSETP.GEU.AND P5, PT, R118, -126, PT ;  /* 0xc2fc00007600780b */ /* 0x000fe20003fae000 */
[----:B------:R-:W-:Y:S01]  /*5590*/  IMAD.MOV.U32 R117, RZ, RZ, -0x3ffffff0 ;  /* 0xc0000010ff757424 */ /* 0x000fe200078e00ff */
[----:B------:R-:W-:Y:S01]  /*55a0*/  R2UR UR54, R128 ;  /* 0x00000000803672ca */ /* 0x000fe200000e0000 */
[----:B------:R-:W-:Y:S01]  /*55b0*/  VIADD R28, R122, 0x60 ;  /* 0x000000607a1c7836 */ /* 0x000fe20000000000 */
[----:B------:R-:W-:Y:S01]  /*55c0*/  R2UR UR55, R129 ;  /* 0x00000000813772ca */ /* 0x000fe200000e0000 */
[----:B------:R-:W-:Y:S01]  /*55d0*/  @!P3 FMUL R37, R37, 0.5 ;  /* 0x3f0000002525b820 */ /* 0x000fe20000400000 */
[----:B------:R-:W2:Y:S01]  /*55e0*/  MUFU.EX2 R38, R38 ;  /* 0x0000002600267308 */ /* 0x000ea20000000800 */
[----:B---3--:R-:W-:Y:S01]  /*55f0*/  @!P6 FMUL R39, R39, R39 ;  /* 0x000000272727e220 */ /* 0x008fe20000400000 */
[----:B------:R-:W-:Y:S01]  /*5600*/  R2UR UR58, R126 ;  /* 0x000000007e3a72ca */ /* 0x000fe200000e0000 */
[----:B------:R-:W-:Y:S01]  /*5610*/  FADD R33, R30, R29 ;  /* 0x0000001d1e217221 */ /* 0x000fe20000000000 */
[----:B------:R-:W-:Y:S01]  /*5620*/  R2UR UR59, R127 ;  /* 0x000000007f3b72ca */ /* 0x000fe200000e0000 */
[----:B------:R-:W-:Y:S01]  /*5630*/  VIADD R18, R18, 0x1 ;  /* 0x0000000112127836 */ /* 0x000fe20000000000 */
[----:B------:R-:W-:Y:S01]  /*5640*/  FSETP.GEU.AND P6, PT, R40, -126, PT ;  /* 0xc2fc00002800780b */ /* 0x000fe20003fce000 */
[----:B------:R-:W-:Y:S01]  /*5650*/  @!P5 FMUL R118, R118, 0.5 ;  /* 0x3f0000007676d820 */ /* 0x000fe20000400000 */
[----:B------:R-:W3:Y:S01]  /*5660*/  MUFU.EX2 R43, R37 ;  /* 0x00000025002b7308 */ /* 0x000ee20000000800 */
[----:B-1----:R-:W-:Y:S01]  /*5670*/  @!P2 FMUL R36, R36, R36 ;  /* 0x000000242424a220 */ /* 0x002fe20000400000 */
[----:B------:R-:W-:-:S02]  /*5680*/  FSETP.GEU.AND P2, PT, R119, -126, PT ;  /* 0xc2fc00007700780b */ /* 0x000fc40003f4e000 */
[----:B------:R-:W-:Y:S01]  /*5690*/  MOV R29, 0xc0000010 ;  /* 0xc0000010001d7802 */ /* 0x000fe20000000f00 */
[----:B------:R-:W-:Y:S02]  /*56a0*/  WARPGROUP.DEPBAR.LE gsb0, 0x0 ;  /* 0x00008000000079c5 */ /* 0x000fe40000010000 */
[----:B------:R-:W-:Y:S01]  /*56b0*/  WARPGROUP.ARRIVE ;  /* 0x00000000000079c5 */ /* 0x000fe20000000000 */
[----:B------:R-:W1:Y:S01]  /*56c0*/  MUFU.EX2 R37, R118 ;  /* 0x0000007600257308 */ /* 0x000e620000000800 */
[----:B--2---:R-:W-:Y:S01]  /*56d0*/  @!P4 FMUL R38, R38, R38 ;  /* 0x000000262626c220 */ /* 0x004fe20000400000 */
[----:B------:R-:W-:Y:S01]  /*56e0*/  FSETP.GEU.AND P4, PT, R53, -126, PT ;  /* 0xc2fc00003500780b */ /* 0x000fe20003f8e000 */
[----:B------:R-:W-:Y:S01]  /*56f0*/  @!P6 FMUL R40, R40, 0.5 ;  /* 0x3f0000002828e820 */ /* 0x000fe20000400000 */
[----:B------:R-:W-:Y:S01]  /*5700*/  MOV R123, 0xc0000010 ;  /* 0xc0000010007b7802 */ /* 0x000fe20000000f00 */
[----:B------:R-:W-:Y:S01]  /*5710*/  HGMMA.64x16x16.F32.BF16 R88, R24, gdesc[UR16].tnspB, R88, gsb0 ;  /* 0x4020001018587df0 */ /* 0x000fe20008001858 */
[----:B------:R-:W-:Y:S01]  /*5720*/  R2UR UR18, R116 ;  /* 0x00000000741272ca */ /* 0x000fe200000e0000 */
[----:B------:R-:W-:Y:S01]  /*5730*/  @!P2 FMUL R119, R119, 0.5 ;  /* 0x3f0000007777a820 */ /* 0x000fe20000400000 */
[----:B------:R-:W-:Y:S01]  /*5740*/  R2UR UR19, R117 ;  /* 0x00000000751372ca */ /* 0x000fe200000e0000 */
[----:B---3--:R-:W-:Y:S01]  /*5750*/  @!P3 FMUL R43, R43, R43 ;  /* 0x0000002b2b2bb220 */ /* 0x008fe20000400000 */
[----:B------:R-:W-:Y:S01]  /*5760*/  FSETP.GEU.AND P3, PT, R42, -126, PT ;  /* 0xc2fc00002a00780b */ /* 0x000fe20003f6e000 */
[----:B------:R-:W2:Y:S01]  /*5770*/  MUFU.EX2 R40, R40 ;  /* 0x0000002800287308 */ /* 0x000ea20000000800 */
[----:B------:R-:W-:-:S02]  /*5780*/  IADD3 R116, R122, 0xc0, RZ ;  /* 0x000000c07a747810 */ /* 0x000fc40007ffe0ff */
[----:B------:R-:W-:Y:S01]  /*5790*/  MOV R117, 0xc0000010 ;  /* 0xc000001000757802 */ /* 0x000fe20000000f00 */
[----:B------:R-:W-:Y:S01]  /*57a0*/  @!P4 FMUL R53, R53, 0.5 ;  /* 0x3f0000003535c820 */ /* 0x000fe20000400000 */
[----:B-1----:R-:W-:Y:S01]  /*57b0*/  @!P5 FMUL R37, R37, R37 ;  /* 0x000000252525d220 */ /* 0x002fe20000400000 */
[----:B------:R-:W-:Y:S02]  /*57c0*/  FSETP.GEU.AND P5, PT, R44, -126, PT ;  /* 0xc2fc00002c00780b */ /* 0x000fe40003fae000 */
[----:B------:R-:W1:Y:S04]  /*57d0*/  MUFU.EX2 R119, R119 ;  /* 0x0000007700777308 */ /* 0x000e680000000800 */
[----:B------:R-:W-:-:S04]  /*57e0*/  @!P3 FMUL R42, R42, 0.5 ;  /* 0x3f0000002a2ab820 */ /* 0x000fc80000400000 */
[----:B------:R-:W3:Y:S01]  /*57f0*/  MUFU.EX2 R53, R53 ;  /* 0x0000003500357308 */ /* 0x000ee20000000800 */
[----:B--2---:R-:W-:Y:S01]  /*5800*/  @!P6 FMUL R40, R40, R40 ;  /* 0x000000282828e220 */ /* 0x004fe20000400000 */
[----:B------:R-:W-:Y:S01]  /*5810*/  FSETP.GEU.AND P6, PT, R45, -126, PT ;  /* 0xc2fc00002d00780b */ /* 0x000fe20003fce000 */
[----:B------:R-:W-:-:S05]  /*5820*/  @!P5 FMUL R44, R44, 0.5 ;  /* 0x3f0000002c2cd820 */ /* 0x000fca0000400000 */
[----:B------:R-:W2:Y:S01]  /*5830*/  MUFU.EX2 R42, R42 ;  /* 0x0000002a002a7308 */ /* 0x000ea20000000800 */
[----:B-1----:R-:W-:Y:S01]  /*5840*/  @!P2 FMUL R119, R119, R119 ;  /* 0x000000777777a220 */ /* 0x002fe20000400000 */
[----:B------:R-:W-:-:S05]  /*5850*/  FSETP.GEU.AND P2, PT, R46, -126, PT ;  /* 0xc2fc00002e00780b */ /* 0x000fca0003f4e000 */
[----:B------:R-:W-:Y:S01]  /*5860*/  @!P6 FMUL R45, R45, 0.5 ;  /* 0x3f0000002d2de820 */ /* 0x000fe20000400000 */
[----:B------:R-:W1:Y:S01]  /*5870*/  MUFU.EX2 R44, R44 ;  /* 0x0000002c002c7308 */ /* 0x000e620000000800 */
[----:B---3--:R-:W-:Y:S01]  /*5880*/  @!P4 FMUL R53, R53, R53 ;  /* 0x000000353535c220 */ /* 0x008fe20000400000 */
[----:B------:R-:W-:Y:S01]  /*5890*/  FSETP.GEU.AND P4, PT, R48, -126, PT ;  /* 0xc2fc00003000780b */ /* 0x000fe20003f8e000 */
[----:B------:R-:W-:Y:S02]  /*58a0*/  WARPGROUP.DEPBAR.LE gsb0, 0x0 ;  /* 0x00008000000079c5 */ /* 0x000fe40000010000 */
[----:B------:R-:W-:Y:S02]  /*58b0*/  WARPGROUP.ARRIVE ;  /* 0x00000000000079c5 */ /* 0x000fe40000000000 */
[----:B------:R-:W-:Y:S01]  /*58c0*/  @!P2 FMUL R46, R46, 0.5 ;  /* 0x3f0000002e2ea820 */ /* 0x000fe20000400000 */
[----:B------:R-:W3:Y:S01]  /*58d0*/  MUFU.EX2 R45, R45 ;  /* 0x0000002d002d7308 */ /* 0x000ee20000000800 */
[----:B--2---:R-:W-:Y:S01]  /*58e0*/  @!P3 FMUL R42, R42, R42 ;  /* 0x0000002a2a2ab220 */ /* 0x004fe20000400000 */
[----:B------:R-:W-:Y:S01]  /*58f0*/  FSETP.GEU.AND P3, PT, R47, -126, PT ;  /* 0xc2fc00002f00780b */ /* 0x000fe20003f6e000 */
[----:B------:R-:W-:Y:S01]  /*5900*/  HGMMA.64x16x16.F32.BF16 R80, R24, gdesc[UR20].tnspB, R80, gsb0 ;  /* 0x4020001418507df0 */ /* 0x000fe20008001850 */
[----:B------:R-:W-:Y:S01]  /*5910*/  R2UR UR22, R116 ;  /* 0x00000000741672ca */ /* 0x000fe200000e0000 */
[----:B------:R-:W-:Y:S01]  /*5920*/  VIADD R116, R122, 0x140 ;  /* 0x000001407a747836 */ /* 0x000fe20000000000 */
[----:B------:R-:W-:-:S02]  /*5930*/  R2UR UR23, R117 ;  /* 0x00000000751772ca */ /* 0x000fc400000e0000 */
[----:B------:R-:W2:Y:S01]  /*5940*/  MUFU.EX2 R46, R46 ;  /* 0x0000002e002e7308 */ /* 0x000ea20000000800 */
[----:B-1----:R-:W-:Y:S01]  /*5950*/  @!P5 FMUL R44, R44, R44 ;  /* 0x0000002c2c2cd220 */ /* 0x002fe20000400000 */
[----:B------:R-:W-:Y:S01]  /*5960*/  MOV R117, 0xc0000010 ;  /* 0xc000001000757802 */ /* 0x000fe20000000f00 */
[----:B------:R-:W-:Y:S01]  /*5970*/  @!P4 FMUL R48, R48, 0.5 ;  /* 0x3f0000003030c820 */ /* 0x000fe20000400000 */
[----:B------:R-:W-:-:S03]  /*5980*/  FSETP.GEU.AND P5, PT, R49, -126, PT ;  /* 0xc2fc00003100780b */ /* 0x000fc60003fae000 */
[----:B------:R-:W-:Y:S01]  /*5990*/  @!P3 FMUL R47, R47, 0.5 ;  /* 0x3f0000002f2fb820 */ /* 0x000fe20000400000 */
[----:B---3--:R-:W-:Y:S01]  /*59a0*/  @!P6 FMUL R45, R45, R45 ;  /* 0x0000002d2d2de220 */ /* 0x008fe20000400000 */
[----:B------:R-:W-:Y:S01]  /*59b0*/  FSETP.GEU.AND P6, PT, R50, -126, PT ;  /* 0xc2fc00003200780b */ /* 0x000fe20003fce000 */
[----:B------:R-:W1:Y:S01]  /*59c0*/  MUFU.EX2 R48, R48 ;  /* 0x0000003000307308 */ /* 0x000e620000000800 */
[----:B--2---:R-:W-:-:S06]  /*59d0*/  @!P2 FMUL R46, R46, R46 ;  /* 0x0000002e2e2ea220 */ /* 0x004fcc0000400000 */
[----:B------:R-:W-:Y:S01]  /*59e0*/  @!P5 FMUL R49, R49, 0.5 ;  /* 0x3f0000003131d820 */ /* 0x000fe20000400000 */
[----:B------:R-:W2:Y:S01]  /*59f0*/  MUFU.EX2 R47, R47 ;  /* 0x0000002f002f7308 */ /* 0x000ea20000000800 */
[----:B------:R-:W-:-:S03]  /*5a00*/  FSETP.GEU.AND P2, PT, R51, -126, PT ;  /* 0xc2fc00003300780b */ /* 0x000fc60003f4e000 */
[----:B------:R-:W-:-:S04]  /*5a10*/  @!P6 FMUL R50, R50, 0.5 ;  /* 0x3f0000003232e820 */ /* 0x000fc80000400000 */
[----:B------:R-:W3:Y:S01]  /*5a20*/  MUFU.EX2 R49, R49 ;  /* 0x0000003100317308 */ /* 0x000ee20000000800 */
[----:B-1----:R-:W-:Y:S01]  /*5a30*/  @!P4 FMUL R48, R48, R48 ;  /* 0x000000303030c220 */ /* 0x002fe20000400000 */
[----:B------:R-:W-:-:S04]  /*5a40*/  FSETP.GEU.AND P4, PT, R31, -126, PT ;  /* 0xc2fc00001f00780b */ /* 0x000fc80003f8e000 */
[----:B------:R-:W-:Y:S02]  /*5a50*/  @!P2 FMUL R51, R51, 0.5 ;  /* 0x3f0000003333a820 */ /* 0x000fe40000400000 */
[----:B------:R-:W1:Y:S01]  /*5a60*/  MUFU.EX2 R50, R50 ;  /* 0x0000003200327308 */ /* 0x000e620000000800 */
[----:B--2---:R-:W-:Y:S01]  /*5a70*/  @!P3 FMUL R47, R47, R47 ;  /* 0x0000002f2f2fb220 */ /* 0x004fe20000400000 */
[----:B------:R-:W-:Y:S01]  /*5a80*/  FSETP.GEU.AND P3, PT, R52, -126, PT ;  /* 0xc2fc00003400780b */ /* 0x000fe20003f6e000 */
[----:B------:R-:W-:Y:S02]  /*5a90*/  WARPGROUP.DEPBAR.LE gsb0, 0x0 ;  /* 0x00008000000079c5 */ /* 0x000fe40000010000 */
[----:B------:R-:W-:Y:S02]  /*5aa0*/  WARPGROUP.ARRIVE ;  /* 0x00000000000079c5 */ /* 0x000fe40000000000 */
[----:B------:R-:W-:Y:S01]  /*5ab0*/  @!P4 FMUL R31, R31, 0.5 ;  /* 0x3f0000001f1fc820 */ /* 0x000fe20000400000 */
[----:B------:R-:W2:Y:S01]  /*5ac0*/  MUFU.EX2 R51, R51 ;  /* 0x0000003300337308 */ /* 0x000ea20000000800 */
[----:B---3--:R-:W-:Y:S01]  /*5ad0*/  @!P5 FMUL R49, R49, R49 ;  /* 0x000000313131d220 */ /* 0x008fe20000400000 */
[----:B------:R-:W-:Y:S01]  /*5ae0*/  FSETP.GEU.AND P5, PT, R54, -126, PT ;  /* 0xc2fc00003600780b */ /* 0x000fe20003fae000 */
[----:B------:R-:W-:Y:S01]  /*5af0*/  HGMMA.64x16x16.F32.BF16 R72, R24, gdesc[UR24].tnspB, R72, gsb0 ;  /* 0x4020001818487df0 */ /* 0x000fe20008001848 */
[----:B------:R-:W-:Y:S01]  /*5b00*/  R2UR UR26, R116 ;  /* 0x00000000741a72ca */ /* 0x000fe200000e0000 */
[----:B------:R-:W-:Y:S01]  /*5b10*/  VIADD R116, R122, 0x1c0 ;  /* 0x000001c07a747836 */ /* 0x000fe20000000000 */
[----:B------:R-:W-:Y:S01]  /*5b20*/  R2UR UR27, R117 ;  /* 0x00000000751b72ca */ /* 0x000fe200000e0000 */
[----:B------:R-:W-:Y:S01]  /*5b30*/  @!P3 FMUL R52, R52, 0.5 ;  /* 0x3f0000003434b820 */ /* 0x000fe20000400000 */
[----:B------:R-:W-:Y:S01]  /*5b40*/  MOV R117, 0xc0000010 ;  /* 0xc000001000757802 */ /* 0x000fe20000000f00 */
[----:B-1----:R-:W-:Y:S01]  /*5b50*/  @!P6 FMUL R50, R50, R50 ;  /* 0x000000323232e220 */ /* 0x002fe20000400000 */
[----:B------:R-:W-:Y:S01]  /*5b60*/  FSETP.GEU.AND P6, PT, R55, -126, PT ;  /* 0xc2fc00003700780b */ /* 0x000fe20003fce000 */
[----:B------:R-:W1:Y:S04]  /*5b70*/  MUFU.EX2 R31, R31 ;  /* 0x0000001f001f7308 */ /* 0x000e680000000800 */
[----:B------:R-:W-:Y:S01]  /*5b80*/  @!P5 FMUL R54, R54, 0.5 ;  /* 0x3f0000003636d820 */ /* 0x000fe20000400000 */
[----:B--2---:R-:W-:Y:S01]  /*5b90*/  @!P2 FMUL R51, R51, R51 ;  /* 0x000000333333a220 */ /* 0x004fe20000400000 */
[----:B------:R-:W-:-:S02]  /*5ba0*/  ISETP.NE.AND P2, PT, R18, 0x4, PT ;  /* 0x000000041200780c */ /* 0x000fc40003f45270 */
[----:B------:R-:W2:Y:S04]  /*5bb0*/  MUFU.EX2 R52, R52 ;  /* 0x0000003400347308 */ /* 0x000ea80000000800 */
[----:B------:R-:W-:-:S04]  /*5bc0*/  @!P6 FMUL R55, R55, 0.5 ;  /* 0x3f0000003737e820 */ /* 0x000fc80000400000 */
[----:B------:R-:W3:Y:S01]  /*5bd0*/  MUFU.EX2 R54, R54 ;  /* 0x0000003600367308 */ /* 0x000ee20000000800 */
[----:B-1----:R-:W-:-:S07]  /*5be0*/  @!P4 FMUL R31, R31, R31 ;  /* 0x0000001f1f1fc220 */ /* 0x002fce0000400000 */
[----:B------:R-:W1:Y:S01]  /*5bf0*/  MUFU.EX2 R55, R55 ;  /* 0x0000003700377308 */ /* 0x000e620000000800 */
[----:B--2---:R-:W-:Y:S01]  /*5c00*/  @!P3 FMUL R52, R52, R52 ;  /* 0x000000343434b220 */ /* 0x004fe20000400000 */
[----:B---3--:R-:W-:Y:S01]  /*5c10*/  @!P5 FMUL R54, R54, R54 ;  /* 0x000000363636d220 */ /* 0x008fe20000400000 */
[----:B------:R-:W-:Y:S02]  /*5c20*/  WARPGROUP.DEPBAR.LE gsb0, 0x0 ;  /* 0x00008000000079c5 */ /* 0x000fe40000010000 */
[----:B------:R-:W-:Y:S01]  /*5c30*/  WARPGROUP.ARRIVE ;  /* 0x00000000000079c5 */ /* 0x000fe20000000000 */
[----:B-1----:R-:W-:-:S05]  /*5c40*/  @!P6 FMUL R55, R55, R55 ;  /* 0x000000373737e220 */ /* 0x002fca0000400000 */
[----:B------:R-:W-:Y:S03]  /*5c50*/  HGMMA.64x16x16.F32.BF16 R64, R24, gdesc[UR28].tnspB, R64, gsb0 ;  /* 0x4020001c18407df0 */ /* 0x000fe60008001840 */
[----:B------:R-:W-:Y:S02]  /*5c60*/  WARPGROUP.DEPBAR.LE gsb0, 0x0 ;  /* 0x00008000000079c5 */ /* 0x000fe40000010000 */
[----:B------:R-:W-:-:S06]  /*5c70*/  WARPGROUP.ARRIVE ;  /* 0x00000000000079c5 */ /* 0x000fcc0000000000 */
[----:B------:R-:W-:Y:S03]  /*5c80*/  HGMMA.64x16x16.F32.BF16 R56, R24, gdesc[UR32].tnspB, R56, gsb0 ;  /* 0x4020002018387df0 */ /* 0x000fe60008001838 */
[----:B------:R-:W-:Y:S02]  /*5c90*/  WARPGROUP.DEPBAR.LE gsb0, 0x0 ;  /* 0x00008000000079c5 */ /* 0x000fe40000010000 */
[----:B------:R-:W-:Y:S01]  /*5ca0*/  IMAD.MOV.U32 R27, RZ, RZ, -0x3ffffff0 ;  /* 0xc0000010ff1b7424 */ /* 0x000fe200078e00ff */
[C---:B------:R-:W-:Y:S01]  /*5cb0*/  IADD3 R26, R122.reuse, 0x320, RZ ;  /* 0x000003207a1a7810 */ /* 0x040fe20007ffe0ff */
[----:B------:R-:W-:Y:S01]  /*5cc0*/  IMAD.MOV.U32 R25, RZ, RZ, -0x3ffffff0 ;  /* 0xc0000010ff197424 */ /* 0x000fe200078e00ff */
[----:B------:R-:W-:Y:S02]  /*5cd0*/  IADD3 R24, R122, 0x40, RZ ;  /* 0x000000407a187810 */ /* 0x000fe40007ffe0ff */
[----:B------:R-:W-:-:S02]  /*5ce0*/  R2UR UR10, R26 ;  /* 0x000000001a0a72ca */ /* 0x000fc400000e0000 */
[----:B------:R-:W-:Y:S02]  /*5cf0*/  R2UR UR11, R27 ;  /* 0x000000001b0b72ca */ /* 0x000fe400000e0000 */
[----:B------:R-:W-:Y:S02]  /*5d00*/  R2UR UR6, R24 ;  /* 0x00000000180672ca */ /* 0x000fe400000e0000 */
[----:B------:R-:W-:Y:S02]  /*5d10*/  R2UR UR7, R25 ;  /* 0x00000000190772ca */ /* 0x000fe400000e0000 */
[----:B------:R-:W-:Y:S01]  /*5d20*/  F2FP.BF16.F32.PACK_AB R24, R35, R32 ;  /* 0x000000202318723e */ /* 0x000fe200000010ff */
[----:B------:R-:W-:Y:S01]  /*5d30*/  FADD R32, R33, R32 ;  /* 0x0000002021207221 */ /* 0x000fe20000000000 */
[----:B------:R-:W-:Y:S01]  /*5d40*/  F2FP.BF16.F32.PACK_AB R25, R39, R34 ;  /* 0x000000222719723e */ /* 0x000fe200000010ff */
[----:B------:R-:W-:Y:S01]  /*5d50*/  FADD R34, R115, R34 ;  /* 0x0000002273227221 */ /* 0x000fe20000000000 */
[----:B------:R-:W-:Y:S01]  /*5d60*/  F2FP.BF16.F32.PACK_AB R26, R43, R36 ;  /* 0x000000242b1a723e */ /* 0x000fe200000010ff */
[----:B------:R-:W-:Y:S01]  /*5d70*/  FADD R35, R32, R35 ;  /* 0x0000002320237221 */ /* 0x000fe20000000000 */
[----:B------:R-:W-:Y:S01]  /*5d80*/  F2FP.BF16.F32.PACK_AB R27, R37, R38 ;  /* 0x00000026251b723e */ /* 0x000fe200000010ff */
[----:B------:R-:W-:-:S02]  /*5d90*/  FADD R39, R34, R39 ;  /* 0x0000002722277221 */ /* 0x000fc40000000000 */
[----:B------:R-:W-:Y:S01]  /*5da0*/  FADD R36, R35, R36 ;  /* 0x0000002423247221 */ /* 0x000fe20000000000 */
[----:B------:R-:W-:Y:S01]  /*5db0*/  WARPGROUP.ARRIVE ;  /* 0x00000000000079c5 */ /* 0x000fe20000000000 */
[----:B------:R-:W-:Y:S02]  /*5dc0*/  FADD R38, R39, R38 ;  /* 0x0000002627267221 */ /* 0x000fe40000000000 */
[----:B------:R-:W-:Y:S02]  /*5dd0*/  FADD R43, R36, R43 ;  /* 0x0000002b242b7221 */ /* 0x000fe40000000000 */
[----:B------:R-:W-:Y:S01]  /*5de0*/  FADD R37, R38, R37 ;  /* 0x0000002526257221 */ /* 0x000fe20000000000 */
[----:B------:R-:W-:Y:S03]  /*5df0*/  HGMMA.64x16x16.F32.BF16 R104, R24, gdesc[UR36].tnspB, R104, gsb0 ;  /* 0x4020002418687df0 */ /* 0x000fe60008001868 */
[----:B------:R-:W-:-:S02]  /*5e00*/  WARPGROUP.DEPBAR.LE gsb0, 0x0 ;  /* 0x00008000000079c5 */ /* 0x000fc40000010000 */
        /* <DEDUP_REMOVED lines=16> */
[----:B------:R-:W-:Y:S01]  /*5f10*/  HGMMA.64x16x16.F32.BF16 R56, R24, gdesc[UR8].tnspB, R56, gsb0 ;  /* 0x4020000818387df0 */ /* 0x000fe20008001838 */
[----:B------:R-:W-:Y:S01]  /*5f20*/  R2UR UR10, R116 ;  /* 0x00000000740a72ca */ /* 0x000fe200000e0000 */
[C---:B------:R-:W-:Y:S01]  /*5f30*/  VIADD R116, R122.reuse, 0x340 ;  /* 0x000003407a747836 */ /* 0x040fe20000000000 */
[----:B------:R-:W-:Y:S02]  /*5f40*/  R2UR UR11, R117 ;  /* 0x00000000750b72ca */ /* 0x000fe400000e0000 */
[----:B------:R-:W-:Y:S01]  /*5f50*/  MOV R117, 0xc0000010 ;  /* 0xc000001000757802 */ /* 0x000fe20000000f00 */
[----:B------:R-:W-:Y:S02]  /*5f60*/  WARPGROUP.DEPBAR.LE gsb0, 0x0 ;  /* 0x00008000000079c5 */ /* 0x000fe40000010000 */
[C---:B------:R-:W-:Y:S01]  /*5f70*/  VIADD R24, R122.reuse, 0x2c0 ;  /* 0x000002c07a187836 */ /* 0x040fe20000000000 */
[----:B------:R-:W-:Y:S01]  /*5f80*/  IADD3 R26, R122, 0x240, RZ ;  /* 0x000002407a1a7810 */ /* 0x000fe20007ffe0ff */
[----:B------:R-:W-:Y:S01]  /*5f90*/  IMAD.MOV.U32 R27, RZ, RZ, -0x3ffffff0 ;  /* 0xc0000010ff1b7424 */ /* 0x000fe200078e00ff */
[----:B------:R-:W-:-:S02]  /*5fa0*/  MOV R25, 0xc0000010 ;  /* 0xc000001000197802 */ /* 0x000fc40000000f00 */
[----:B------:R-:W-:Y:S02]  /*5fb0*/  R2UR UR18, R26 ;  /* 0x000000001a1272ca */ /* 0x000fe400000e0000 */
        /* <DEDUP_REMOVED lines=16> */
[----:B------:R-:W-:Y:S01]  /*60c0*/  HGMMA.64x16x16.F32.BF16 R104, R24, gdesc[UR4].tnspB, R104, gsb0 ;  /* 0x4020000418687df0 */ /* 0x000fe20008001868 */
[----:B------:R-:W-:Y:S02]  /*60d0*/  R2UR UR6, R116 ;  /* 0x00000000740672ca */ /* 0x000fe400000e0000 */
[----:B------:R-:W-:Y:S01]  /*60e0*/  R2UR UR7, R117 ;  /* 0x00000000750772ca */ /* 0x000fe200000e0000 */
        /* <DEDUP_REMOVED lines=10> */
[----:B------:R-:W-:Y:S01]  /*6190*/  VIADD R28, R122, 0xe0 ;  /* 0x000000e07a1c7836 */ /* 0x000fe20000000000 */
[----:B------:R-:W-:Y:S02]  /*61a0*/  R2UR UR11, R29 ;  /* 0x000000001d0b72ca */ /* 0x000fe400000e0000 */
[----:B------:R-:W-:Y:S01]  /*61b0*/  MOV R29, 0xc0000010 ;  /* 0xc0000010001d7802 */ /* 0x000fe20000000f00 */
        /* <DEDUP_REMOVED lines=12> */
[----:B------:R-:W-:Y:S02]  /*6280*/  MOV R29, 0xc0000010 ;  /* 0xc0000010001d7802 */ /* 0x000fe40000000f00 */
[----:B------:R-:W-:Y:S01]  /*6290*/  R2UR UR26, R28 ;  /* 0x000000001c1a72ca */ /* 0x000fe200000e0000 */
[----:B------:R-:W-:Y:S01]  /*62a0*/  VIADD R28, R122, 0x2e0 ;  /* 0x000002e07a1c7836 */ /* 0x000fe20000000000 */
[----:B------:R-:W-:Y:S01]  /*62b0*/  R2UR UR27, R29 ;  /* 0x000000001d1b72ca */ /* 0x000fe200000e0000 */
[----:B------:R-:W-:Y:S01]  /*62c0*/  IMAD.MOV.U32 R29, RZ, RZ, -0x3ffffff0 ;  /* 0xc0000010ff1d7424 */ /* 0x000fe200078e00ff */
[----:B------:R-:W-:-:S02]  /*62d0*/  WARPGROUP.DEPBAR.LE gsb0, 0x0 ;  /* 0x00008000000079c5 */ /* 0x000fc40000010000 */
[C---:B------:R-:W-:Y:S01]  /*62e0*/  VIADD R26, R122.reuse, 0x1e0 ;  /* 0x000001e07a1a7836 */ /* 0x040fe20000000000 */
[----:B------:R-:W-:Y:S01]  /*62f0*/  IADD3 R24, R122, 0x160, RZ ;  /* 0x000001607a187810 */ /* 0x000fe20007ffe0ff */
[----:B------:R-:W-:Y:S01]  /*6300*/  IMAD.MOV.U32 R27, RZ, RZ, -0x3ffffff0 ;  /* 0xc0000010ff1b7424 */ /* 0x000fe200078e00ff */
[----:B------:R-:W-:Y:S02]  /*6310*/  MOV R25, 0xc0000010 ;  /* 0xc000001000197802 */ /* 0x000fe40000000f00 */
[----:B------:R-:W-:Y:S02]  /*6320*/  R2UR UR18, R24 ;  /* 0x00000000181272ca */ /* 0x000fe400000e0000 */
[----:B------:R-:W-:Y:S02]  /*6330*/  R2UR UR19, R25 ;  /* 0x00000000191372ca */ /* 0x000fe400000e0000 */
[----:B------:R-:W-:Y:S02]  /*6340*/  R2UR UR22, R26 ;  /* 0x000000001a1672ca */ /* 0x000fe400000e0000 */
[----:B------:R-:W-:-:S02]  /*6350*/  R2UR UR23, R27 ;  /* 0x000000001b1772ca */ /* 0x000fc400000e0000 */
        /* <DEDUP_REMOVED lines=8> */
[----:B------:R-:W-:Y:S01]  /*63e0*/  IADD3 R122, R122, 0x360, RZ ;  /* 0x000003607a7a7810 */ /* 0x000fe20007ffe0ff */
[----:B------:R-:W-:Y:S01]  /*63f0*/  FADD R52, R49, R52 ;  /* 0x0000003431347221 */ /* 0x000fe20000000000 */
[----:B------:R-:W-:Y:S01]  /*6400*/  WARPGROUP.ARRIVE ;  /* 0x00000000000079c5 */ /* 0x000fe20000000000 */
[----:B------:R-:W-:-:S02]  /*6410*/  FADD R54, R51, R54 ;  /* 0x0000003633367221 */ /* 0x000fc40000000000 */
[----:B------:R-:W-:Y:S02]  /*6420*/  FADD R115, R52, R31 ;  /* 0x0000001f34737221 */ /* 0x000fe40000000000 */
[----:B------:R-:W-:Y:S01]  /*6430*/  FADD R117, R54, R55 ;  /* 0x0000003736757221 */ /* 0x000fe20000000000 */
[----:B------:R-:W-:Y:S01]  /*6440*/  HGMMA.64x16x16.F32.BF16 R104, R24, gdesc[UR8].tnspB, R104, gsb0 ;  /* 0x4020000818687df0 */ /* 0x000fe20008001868 */
[----:B------:R-:W-:Y:S02]  /*6450*/  R2UR UR10, R28 ;  /* 0x000000001c0a72ca */ /* 0x000fe400000e0000 */
[----:B------:R-:W-:Y:S01]  /*6460*/  R2UR UR11, R29 ;  /* 0x000000001d0b72ca */ /* 0x000fe200000e0000 */
[----:B------:R-:W-:Y:S02]  /*6470*/  WARPGROUP.DEPBAR.LE gsb0, 0x0 ;  /* 0x00008000000079c5 */ /* 0x000fe40000010000 */
[----:B------:R-:W-:-:S06]  /*6480*/  WARPGROUP.ARRIVE ;  /* 0x00000000000079c5 */ /* 0x000fcc0000000000 */
[----:B------:R-:W-:Y:S01]  /*6490*/  HGMMA.64x16x16.F32.BF16 R96, R24, gdesc[UR4].tnspB, R96, gsb0 ;  /* 0x4020000418607df0 */ /* 0x000fe20008001860 */
[----:B------:R-:W-:Y:S02]  /*64a0*/  R2UR UR6, R122 ;  /* 0x000000007a0672ca */ /* 0x000fe400000e0000 */
[----:B------:R-:W-:Y:S01]  /*64b0*/  R2UR UR7, R123 ;  /* 0x000000007b0772ca */ /* 0x000fe200000e0000 */
        /* <DEDUP_REMOVED lines=16> */
[----:B------:R-:W-:-:S04]  /*65c0*/  SEL R24, R18, RZ, P2 ;  /* 0x000000ff12187207 */ /* 0x000fc80001000000 */
[----:B------:R-:W-:-:S04]  /*65d0*/  LEA R18, R24, R21, 0x3 ;  /* 0x0000001518127211 */ /* 0x000fc800078e18ff */
[----:B------:R-:W-:-:S04]  /*65e0*/  PRMT R18, RZ, 0x654, R18 ;  /* 0x00000654ff127816 */ /* 0x000fc80000000012 */
[----:B------:R1:W-:Y:S01]  /*65f0*/  SYNCS.ARRIVE.TRANS64.RED.A1T0 RZ, [R18+URZ], RZ ;  /* 0x000000ff12ff79a7 */ /* 0x0003e2000810043f */
[----:B------:R-:W-:Y:S05]  /*6600*/  @P1 BRA `(.L_x_32) ;  /* 0x00000004002c1947 */ /* 0x000fea0003800000 */
[----:B------:R-:W-:Y:S01]  /*6610*/  ISETP.LT.OR P1, PT, R6, 0x1, !P0 ;  /* 0x000000010600780c */ /* 0x000fe20004721670 */
[----:B------:R-:W-:-:S12]  /*6620*/  BSSY B0, `(.L_x_33) ;  /* 0x0000048000007945 */ /* 0x000fd80003800000 */
[----:B------:R-:W-:Y:S05]  /*6630*/  @P1 BRA `(.L_x_34) ;  /* 0x0000000400181947 */ /* 0x000fea0003800000 */
[----:B-1----:R-:W-:Y:S01]  /*6640*/  IMAD R18, R3, 0x8, R2 ;  /* 0x0000000803127824 */ /* 0x002fe200078e0202 */
[----:B------:R-:W-:Y:S02]  /*6650*/  SHF.L.U32 R25, R5, 0x1f, RZ ;  /* 0x0000001f05197819 */ /* 0x000fe400000006ff */
[----:B------:R-:W-:Y:S02]  /*6660*/  ISETP.NE.AND P2, PT, R16, RZ, PT ;  /* 0x000000ff1000720c */ /* 0x000fe40003f45270 */
[----:B------:R-:W1:Y:S02]  /*6670*/  SYNCS.PHASECHK.TRANS64.TRYWAIT P1, [R18+URZ+0x11820], R25 ;  /* 0x01182019120075a7 */ /* 0x000e64000802017f */
[----:B-1----:R-:W-:Y:S09]  /*6680*/  @!P1 BRA `(.L_x_35) ;  /* 0x00000024006c9947 */ /* 0x002ff20003800000 */
.L_x_80:
[----:B------:R-:W-:Y:S05]  /*6690*/  @P2 BRA `(.L_x_36) ;  /* 0x0000000000142947 */ /* 0x000fea0003800000 */
[----:B------:R-:W-:Y:S02]  /*66a0*/  ISETP.NE.AND P1, PT, R20, RZ, PT ;  /* 0x000000ff1400720c */ /* 0x000fe40003f25270 */
[----:B-1----:R-:W-:-:S04]  /*66b0*/  MOV R25, 0x3800 ;  /* 0x0000380000197802 */ /* 0x002fc80000000f00 */
[----:B------:R2:W-:Y:S07]  /*66c0*/  SYNCS.ARRIVE.TRANS64 RZ, [R18+URZ+0x11800], R25 ;  /* 0x0118001912ff79a7 */ /* 0x0005ee000800003f */
[----:B------:R-:W-:Y:S05]  /*66d0*/  @!P1 BRA `(.L_x_36) ;  /* 0x0000000000049947 */ /* 0x000fea0003800000 */
[----:B------:R-:W-:Y:S01]  /*66e0*/  BPT.TRAP 0x1 ;  /* 0x000000040000795c */ /* 0x000fe20000300000 */
.L_x_36:
        /* <DEDUP_REMOVED lines=9> */
[----:B------:R-:W-:Y:S01]  /*6780*/  VIADD R3, R3, 0x1 ;  /* 0x0000000103037836 */ /* 0x000fe20000000000 */
[----:B------:R-:W-:Y:S01]  /*6790*/  UMOV UR58, URZ ;  /* 0x0000003f003a7c82 */ /* 0x000fe20008000000 */
[----:B------:R-:W-:Y:S01]  /*67a0*/  UMOV UR50, 0x10 ;  /* 0x0000001000327882 */ /* 0x000fe20000000000 */
[----:B------:R-:W-:Y:S01]  /*67b0*/  UMOV UR52, UR60 ;  /* 0x0000003c00347c82 */ /* 0x000fe20008000000 */
[----:B------:R-:W-:Y:S01]  /*67c0*/  UMOV UR53, UR61 ;  /* 0x0000003d00357c82 */ /* 0x000fe20008000000 */
[----:B------:R-:W-:Y:S01]  /*67d0*/  UIADD3 UR57, UR57, 0x11800, URZ ;  /* 0x0001180039397890 */ /* 0x000fe2000fffe03f */
[----:B------:R-:W-:Y:S01]  /*67e0*/  ISETP.NE.AND P1, PT, R3, 0x4, PT ;  /* 0x000000040300780c */ /* 0x000fe20003f25270 */
[----:B------:R-:W-:Y:S01]  /*67f0*/  USHF.L.U32 UR59, UR59, 0x6, URZ ;  /* 0x000000063b3b7899 */ /* 0x000fe2000800063f */
[----:B------:R-:W-:Y:S01]  /*6800*/  IADD3 R7, R7, 0x1, RZ ;  /* 0x0000000107077810 */ /* 0x000fe20007ffe0ff */
        /* <DEDUP_REMOVED lines=33> */
[----:B------:R-:W-:Y:S01]  /*6a20*/  UMOV UR19, UR59 ;  /* 0x0000003b00137c82 */ /* 0x000fe20008000000 */
[----:B------:R2:W-:Y:S01]  /*6a30*/  UTMALDG.4D [UR32], [UR30], desc[UR22] ;  /* 0x000016201e0075b4 */ /* 0x0005e20008019000 */
[----:B------:R2:W-:Y:S01]  /*6a40*/  UTMALDG.4D [UR24], [UR30], desc[UR22] ;  /* 0x000016181e0075b4 */ /* 0x0005e20008019000 */
[----:B------:R2:W-:Y:S01]  /*6a50*/  UTMALDG.4D [UR16], [UR30], desc[UR22] ;  /* 0x000016101e0075b4 */ /* 0x0005e20008019000 */
[----:B-1----:R-:W-:Y:S01]  /*6a60*/  UIADD3 UR8, UR6, 0x6800, URZ ;  /* 0x0000680006087890 */ /* 0x002fe2000fffe03f */
[----:B------:R-:W-:-:S08]  /*6a70*/  UMOV UR10, 0x60 ;  /* 0x00000060000a7882 */ /* 0x000fd00000000000 */
[----:B------:R2:W-:Y:S02]  /*6a80*/  UTMALDG.4D [UR8], [UR30], desc[UR22] ;  /* 0x000016081e0075b4 */ /* 0x0005e40008019000 */
[----:B--2---:R-:W-:Y:S01]  /*6a90*/  NOP ;  /* 0x0000000000007918 */ /* 0x004fe20000000000 */
.L_x_34:
[----:B------:R-:W-:Y:S05]  /*6aa0*/  BSYNC B0 ;  /* 0x0000000000007941 */ /* 0x000fea0003800000 */
.L_x_33:
[----:B------:R-:W-:-:S07]  /*6ab0*/  VIADD R6, R6, 0xffffffff ;  /* 0xffffffff06067836 */ /* 0x000fce0000000000 */
.L_x_32:
[----:B------:R-:W-:Y:S01]  /*6ac0*/  ISETP.GT.AND P3, PT, R19, 0x2, PT ;  /* 0x000000021300780c */ /* 0x000fe20003f64270 */
[----:B-1----:R-:W-:Y:S01]  /*6ad0*/  VIADD R18, R24, 0x1 ;  /* 0x0000000118127836 */ /* 0x002fe20000000000 */
[----:B------:R-:W-:Y:S01]  /*6ae0*/  IADD3 R17, R17, 0x1, RZ ;  /* 0x0000000111117810 */ /* 0x000fe20007ffe0ff */
[----:B------:R-:W-:Y:S01]  /*6af0*/  IMAD.MOV.U32 R123, RZ, RZ, R4 ;  /* 0x000000ffff7b7224 */ /* 0x000fe200078e0004 */
[----:B------:R-:W-:Y:S02]  /*6b00*/  IADD3 R19, R19, -0x1, RZ ;  /* 0xffffffff13137810 */ /* 0x000fe40007ffe0ff */
[----:B------:R-:W-:Y:S02]  /*6b10*/  ISETP.NE.AND P1, PT, R17, 0x4, PT ;  /* 0x000000041100780c */ /* 0x000fe40003f25270 */
[----:B------:R-:W-:Y:S02]  /*6b20*/  ISETP.NE.AND P2, PT, R18, 0x4, PT ;  /* 0x000000041200780c */ /* 0x000fe40003f45270 */
[----:B------:R-:W-:-:S02]  /*6b30*/  SEL R25, RZ, 0x1, P1 ;  /* 0x00000001ff197807 */ /* 0x000fc40000800000 */
[----:B------:R-:W-:Y:S02]  /*6b40*/  MOV R125, R9 ;  /* 0x00000009007d7202 */ /* 0x000fe40000000f00 */
[----:B------:R-:W-:Y:S02]  /*6b50*/  LOP3.LUT R0, R0, R25, RZ, 0x3c, !PT ;  /* 0x0000001900007212 */ /* 0x000fe400078e3cff */
[----:B------:R-:W-:Y:S02]  /*6b60*/  SEL R17, R17, RZ, P1 ;  /* 0x000000ff11117207 */ /* 0x000fe40000800000 */
[----:B------:R-:W-:Y:S01]  /*6b70*/  SEL R18, R18, RZ, P2 ;  /* 0x000000ff12127207 */ /* 0x000fe20001000000 */
[----:B------:R-:W-:Y:S06]  /*6b80*/  @P3 BRA `(.L_x_37) ;  /* 0xffffffd000183947 */ /* 0x000fec000383ffff */
.L_x_24:
[----:B------:R-:W-:Y:S05]  /*6b90*/  WARPSYNC.ALL ;  /* 0x0000000000007948 */ /* 0x000fea0003800000 */
[----:B------:R-:W2:Y:S01]  /*6ba0*/  SHFL.BFLY PT, R0, R115, 0x1, 0x1f ;  /* 0x0c201f0073007f89 */ /* 0x000ea200000e0000 */
[----:B------:R-:W-:Y:S01]  /*6bb0*/  BSSY B0, `(.L_x_38) ;  /* 0x0000022000007945 */ /* 0x000fe20003800000 */
[----:B------:R-:W-:Y:S01]  /*6bc0*/  IMAD.MOV.U32 R5, RZ, RZ, 0x7f800000 ;  /* 0x7f800000ff057424 */ /* 0x000fe200078e00ff */
[----:B------:R-:W-:Y:S01]  /*6bd0*/  MOV R18, 0x3f800000 ;  /* 0x3f80000000127802 */ /* 0x000fe20000000f00 */
[----:B------:R-:W3:Y:S01]  /*6be0*/  SHFL.BFLY PT, R6, R117, 0x1, 0x1f ;  /* 0x0c201f0075067f89 */ /* 0x000ee200000e0000 */
[----:B------:R-:W-:Y:S01]  /*6bf0*/  MOV R8, 0x7f800000 ;  /* 0x7f80000000087802 */ /* 0x000fe20000000f00 */
[----:B--2---:R-:W-:Y:S01]  /*6c00*/  FADD R0, R0, R115 ;  /* 0x0000007300007221 */ /* 0x004fe20000000000 */
[----:B---3--:R-:W-:-:S04]  /*6c10*/  FADD R19, R6, R117 ;  /* 0x0000007506137221 */ /* 0x008fc80000000000 */
[----:B------:R-:W2:Y:S04]  /*6c20*/  SHFL.BFLY PT, R3, R0, 0x2, 0x1f ;  /* 0x0c401f0000037f89 */ /* 0x000ea800000e0000 */
[----:B------:R-:W1:Y:S01]  /*6c30*/  SHFL.BFLY PT, R20, R19, 0x2, 0x1f ;  /* 0x0c401f0013147f89 */ /* 0x000e6200000e0000 */
[C---:B--2---:R-:W-:Y:S01]  /*6c40*/  FSETP.NE.AND P0, PT, R0.reuse, -R3, PT ;  /* 0x800000030000720b */ /* 0x044fe20003f05000 */
[----:B------:R-:W-:Y:S01]  /*6c50*/  FADD R0, R0, R3 ;  /* 0x0000000300007221 */ /* 0x000fe20000000000 */
[----:B------:R-:W-:Y:S02]  /*6c60*/  IMAD.MOV.U32 R3, RZ, RZ, 0x3f800000 ;  /* 0x3f800000ff037424 */ /* 0x000fe400078e00ff */
[----:B-1----:R-:W-:-:S09]  /*6c70*/  FADD R17, R19, R20 ;  /* 0x0000001413117221 */ /* 0x002fd20000000000 */
[----:B------:R-:W-:Y:S05]  /*6c80*/  @!P0 BRA `(.L_x_39) ;  /* 0x0000000000508947 */ /* 0x000fea0003800000 */
[----:B------:R-:W-:Y:S01]  /*6c90*/  VIADD R3, R0, 0x1800000 ;  /* 0x0180000000037836 */ /* 0x000fe20000000000 */
[----:B------:R-:W-:Y:S04]  /*6ca0*/  BSSY B1, `(.L_x_40) ;  /* 0x000000b000017945 */ /* 0x000fe80003800000 */
[----:B------:R-:W-:-:S04]  /*6cb0*/  LOP3.LUT R3, R3, 0x7f800000, RZ, 0xc0, !PT ;  /* 0x7f80000003037812 */ /* 0x000fc800078ec0ff */
[----:B------:R-:W-:-:S13]  /*6cc0*/  ISETP.GT.U32.AND P0, PT, R3, 0x1ffffff, PT ;  /* 0x01ffffff0300780c */ /* 0x000fda0003f04070 */
[----:B------:R-:W-:Y:S05]  /*6cd0*/  @P0 BRA `(.L_x_41) ;  /* 0x00000000000c0947 */ /* 0x000fea0003800000 */
[----:B------:R-:W-:-:S07]  /*6ce0*/  MOV R6, 0x6d00 ;  /* 0x00006d0000067802 */ /* 0x000fce0000000f00 */
[----:B------:R-:W-:Y:S05]  /*6cf0*/  CALL.REL.NOINC `($__internal_0_$__cuda_sm20_rcp_rn_f32_slowpath) ;  /* 0x0000001c00e47944 */ /* 0x000fea0003c00000 */
[----:B------:R-:W-:Y:S05]  /*6d00*/  BRA `(.L_x_42) ;  /* 0x0000000000107947 */ /* 0x000fea0003800000 */
.L_x_41:
[----:B------:R-:W1:Y:S02]  /*6d10*/  MUFU.RCP R3, R0 ;  /* 0x0000000000037308 */ /* 0x000e640000001000 */
[----:B-1----:R-:W-:-:S04]  /*6d20*/  FFMA R6, R0, R3, -1 ;  /* 0xbf80000000067423 */ /* 0x002fc80000000003 */
[----:B------:R-:W-:-:S04]  /*6d30*/  FADD.FTZ R6, -R6, -RZ ;  /* 0x800000ff06067221 */ /* 0x000fc80000010100 */
[----:B------:R-:W-:-:S07]  /*6d40*/  FFMA R3, R3, R6, R3 ;  /* 0x0000000603037223 */ /* 0x000fce0000000003 */
.L_x_42:
[----:B------:R-:W-:Y:S05]  /*6d50*/  BSYNC B1 ;  /* 0x0000000000017941 */ /* 0x000fea0003800000 */
.L_x_40:
[----:B------:R-:W-:Y:S01]  /*6d60*/  FSETP.GEU.AND P0, PT, |R0|, 1.175494350822287508e-38, PT ;  /* 0x008000000000780b */ /* 0x000fe20003f0e200 */
[----:B------:R-:W-:-:S12]  /*6d70*/  ULDC UR6, c[0x0][0x600] ;  /* 0x0001800000067ab9 */ /* 0x000fd80000000800 */
[----:B------:R-:W-:-:S04]  /*6d80*/  @!P0 FMUL R0, R0, 16777216 ;  /* 0x4b80000000008820 */ /* 0x000fc80000400000 */
[----:B------:R-:W1:Y:S02]  /*6d90*/  MUFU.LG2 R6, R0 ;  /* 0x0000000000067308 */ /* 0x000e640000000c00 */
[----:B-1----:R-:W-:-:S04]  /*6da0*/  @!P0 FADD R6, R6, -24 ;  /* 0xc1c0000006068421 */ /* 0x002fc80000000000 */
[----:B------:R-:W-:-:S04]  /*6db0*/  FMUL R7, R6, 0.69314718246459960938 ;  /* 0x3f31721806077820 */ /* 0x000fc80000400000 */
[----:B------:R-:W-:-:S07]  /*6dc0*/  FFMA R8, R4, UR6, R7 ;  /* 0x0000000604087c23 */ /* 0x000fce0008000007 */
.L_x_39:
[----:B------:R-:W-:Y:S05]  /*6dd0*/  BSYNC B0 ;  /* 0x0000000000007941 */ /* 0x000fea0003800000 */
.L_x_38:
[----:B------:R-:W-:Y:S01]  /*6de0*/  FSETP.NE.AND P0, PT, R19, -R20, PT ;  /* 0x800000141300720b */ /* 0x000fe20003f05000 */
[----:B------:R-:W-:Y:S01]  /*6df0*/  ULDC UR4, c[0x0][0x608] ;  /* 0x0001820000047ab9 */ /* 0x000fe20000000800 */
[----:B------:R-:W-:Y:S01]  /*6e00*/  BSSY B0, `(.L_x_43) ;  /* 0x0000035000007945 */ /* 0x000fe20003800000 */
[----:B------:R-:W-:-:S04]  /*6e10*/  FMUL R3, R3, UR4 ;  /* 0x0000000403037c20 */ /* 0x000fc80008400000 */
        /* <DEDUP_REMOVED lines=28> */
[----:B------:R-:W-:Y:S06]  /*6fe0*/  @!P0 BRA `(.L_x_44) ;  /* 0x0000000000588947 */ /* 0x000fec0003800000 */
[----:B------:R-:W-:Y:S01]  /*6ff0*/  IADD3 R0, R17, 0x1800000, RZ ;  /* 0x0180000011007810 */ /* 0x000fe20007ffe0ff */
[----:B------:R-:W-:Y:S03]  /*7000*/  BSSY B1, `(.L_x_45) ;  /* 0x000000d000017945 */ /* 0x000fe60003800000 */
[----:B------:R-:W-:-:S04]  /*7010*/  LOP3.LUT R0, R0, 0x7f800000, RZ, 0xc0, !PT ;  /* 0x7f80000000007812 */ /* 0x000fc800078ec0ff */
[----:B------:R-:W-:-:S13]  /*7020*/  ISETP.GT.U32.AND P0, PT, R0, 0x1ffffff, PT ;  /* 0x01ffffff0000780c */ /* 0x000fda0003f04070 */
[----:B------:R-:W-:Y:S05]  /*7030*/  @P0 BRA `(.L_x_46) ;  /* 0x0000000000140947 */ /* 0x000fea0003800000 */
[----:B------:R-:W-:Y:S01]  /*7040*/  IMAD.MOV.U32 R0, RZ, RZ, R17 ;  /* 0x000000ffff007224 */ /* 0x000fe200078e0011 */
[----:B------:R-:W-:-:S07]  /*7050*/  MOV R6, 0x7070 ;  /* 0x0000707000067802 */ /* 0x000fce0000000f00 */
[----:B------:R-:W-:Y:S05]  /*7060*/  CALL.REL.NOINC `($__internal_0_$__cuda_sm20_rcp_rn_f32_slowpath) ;  /* 0x0000001c00087944 */ /* 0x000fea0003c00000 */
[----:B------:R-:W-:Y:S01]  /*7070*/  MOV R18, R3 ;  /* 0x0000000300127202 */ /* 0x000fe20000000f00 */
[----:B------:R-:W-:Y:S06]  /*7080*/  BRA `(.L_x_47) ;  /* 0x0000000000107947 */ /* 0x000fec0003800000 */
.L_x_46:
[----:B------:R-:W1:Y:S02]  /*7090*/  MUFU.RCP R18, R17 ;  /* 0x0000001100127308 */ /* 0x000e640000001000 */
[----:B-1----:R-:W-:-:S04]  /*70a0*/  FFMA R0, R17, R18, -1 ;  /* 0xbf80000011007423 */ /* 0x002fc80000000012 */
[----:B------:R-:W-:-:S04]  /*70b0*/  FADD.FTZ R3, -R0, -RZ ;  /* 0x800000ff00037221 */ /* 0x000fc80000010100 */
[----:B------:R-:W-:-:S07]  /*70c0*/  FFMA R18, R18, R3, R18 ;  /* 0x0000000312127223 */ /* 0x000fce0000000012 */
.L_x_47:
[----:B------:R-:W-:Y:S05]  /*70d0*/  BSYNC B1 ;  /* 0x0000000000017941 */ /* 0x000fea0003800000 */
.L_x_45:
[----:B------:R-:W-:Y:S01]  /*70e0*/  FSETP.GEU.AND P0, PT, |R17|, 1.175494350822287508e-38, PT ;  /* 0x008000001100780b */ /* 0x000fe20003f0e200 */
[----:B------:R-:W-:-:S12]  /*70f0*/  ULDC UR4, c[0x0][0x600] ;  /* 0x0001800000047ab9 */ /* 0x000fd80000000800 */
[----:B------:R-:W-:-:S04]  /*7100*/  @!P0 FMUL R17, R17, 16777216 ;  /* 0x4b80000011118820 */ /* 0x000fc80000400000 */
[----:B------:R-:W1:Y:S02]  /*7110*/  MUFU.LG2 R0, R17 ;  /* 0x0000001100007308 */ /* 0x000e640000000c00 */
[----:B-1----:R-:W-:-:S04]  /*7120*/  @!P0 FADD R0, R0, -24 ;  /* 0xc1c0000000008421 */ /* 0x002fc80000000000 */
[----:B------:R-:W-:-:S04]  /*7130*/  FMUL R0, R0, 0.69314718246459960938 ;  /* 0x3f31721800007820 */ /* 0x000fc80000400000 */
[----:B------:R-:W-:-:S07]  /*7140*/  FFMA R5, R9, UR4, R0 ;  /* 0x0000000409057c23 */ /* 0x000fce0008000000 */
.L_x_44:
[----:B------:R-:W-:Y:S05]  /*7150*/  BSYNC B0 ;  /* 0x0000000000007941 */ /* 0x000fea0003800000 */
.L_x_43:
[----:B------:R-:W1:Y:S01]  /*7160*/  S2R R3, SR_TID.X ;  /* 0x0000000000037919 */ /* 0x000e620000002100 */
[----:B------:R-:W-:Y:S01]  /*7170*/  ULDC UR4, c[0x0][0x608] ;  /* 0x0001820000047ab9 */ /* 0x000fe20000000800 */
[----:B------:R-:W-:Y:S01]  /*7180*/  ULDC.64 UR6, c[0x0][0x208] ;  /* 0x0000820000067ab9 */ /* 0x000fe20000000a00 */
[----:B------:R-:W-:Y:S01]  /*7190*/  FMUL R0, R18, UR4 ;  /* 0x0000000412007c20 */ /* 0x000fe20008400000 */
[----:B------:R-:W-:Y:S01]  /*71a0*/  BSSY B0, `(.L_x_48) ;  /* 0x0000027000007945 */ /* 0x000fe20003800000 */
[----:B------:R-:W-:Y:S02]  /*71b0*/  SHF.R.U32.HI R19, RZ, 0x5, R16 ;  /* 0x00000005ff137819 */ /* 0x000fe40000011610 */
        /* <DEDUP_REMOVED lines=16> */
[----:B-1----:R-:W-:-:S13]  /*72c0*/  LOP3.LUT P0, R18, R3, 0x3, RZ, 0xc0, !PT ;  /* 0x0000000303127812 */ /* 0x002fda000780c0ff */
[----:B------:R-:W-:Y:S05]  /*72d0*/  @P0 BRA `(.L_x_49) ;  /* 0x00000000004c0947 */ /* 0x000fea0003800000 */
[----:B------:R-:W-:Y:S01]  /*72e0*/  SHF.R.U32.HI R3, RZ, 0x2, R3 ;  /* 0x00000002ff037819 */ /* 0x000fe20000011603 */
[----:B------:R-:W-:Y:S01]  /*72f0*/  IMAD.SHL.U32 R4, R19, 0x10, RZ ;  /* 0x0000001013047824 */ /* 0x000fe200078e00ff */
[----:B------:R-:W-:Y:S02]  /*7300*/  ULDC.64 UR4, c[0x0][0x688] ;  /* 0x0001a20000047ab9 */ /* 0x000fe40000000a00 */
[----:B------:R-:W-:Y:S01]  /*7310*/  LOP3.LUT R3, R3, 0x7, RZ, 0xc0, !PT ;  /* 0x0000000703037812 */ /* 0x000fe200078ec0ff */
[----:B------:R-:W-:-:S03]  /*7320*/  UIMAD UR4, UR60, UR4, UR43 ;  /* 0x000000043c0472a4 */ /* 0x000fc6000f8e022b */
[----:B------:R-:W-:Y:S01]  /*7330*/  LOP3.LUT R3, R4, 0xfffffff0, R3, 0xe2, !PT ;  /* 0xfffffff004037812 */ /* 0x000fe200078ee203 */
[----:B------:R-:W-:-:S03]  /*7340*/  UIMAD UR4, UR61, UR5, UR4 ;  /* 0x000000053d0472a4 */ /* 0x000fc6000f8e0204 */
[C---:B------:R-:W-:Y:S01]  /*7350*/  IADD3 R4, R3.reuse, UR43, RZ ;  /* 0x0000002b03047c10 */ /* 0x040fe2000fffe0ff */
[----:B------:R-:W-:Y:S02]  /*7360*/  ULDC UR5, c[0x0][0x288] ;  /* 0x0000a20000057ab9 */ /* 0x000fe40000000800 */
[----:B------:R-:W-:Y:S02]  /*7370*/  IADD3 R3, P2, R3, UR4, RZ ;  /* 0x0000000403037c10 */ /* 0x000fe4000ff5e0ff */
[C---:B------:R-:W-:Y:S01]  /*7380*/  VIADD R6, R4.reuse, 0x8 ;  /* 0x0000000804067836 */ /* 0x040fe20000000000 */
[----:B------:R-:W-:Y:S02]  /*7390*/  ISETP.GE.U32.AND P0, PT, R4, UR5, PT ;  /* 0x0000000504007c0c */ /* 0x000fe4000bf06070 */
[----:B------:R-:W-:Y:S02]  /*73a0*/  IADD3.X R4, RZ, RZ, RZ, P2, !PT ;  /* 0x000000ffff047210 */ /* 0x000fe400017fe4ff */
[----:B------:R-:W-:Y:S01]  /*73b0*/  ISETP.GE.U32.AND P1, PT, R6, UR5, PT ;  /* 0x0000000506007c0c */ /* 0x000fe2000bf26070 */
[----:B------:R-:W-:-:S02]  /*73c0*/  ULDC.64 UR4, c[0x0][0x680] ;  /* 0x0001a00000047ab9 */ /* 0x000fc40000000a00 */
[----:B------:R-:W-:-:S04]  /*73d0*/  LEA R6, P2, R3, UR4, 0x2 ;  /* 0x0000000403067c11 */ /* 0x000fc8000f8410ff */
[----:B------:R-:W-:-:S05]  /*73e0*/  LEA.HI.X R7, R3, UR5, R4, 0x2, P2 ;  /* 0x0000000503077c11 */ /* 0x000fca00090f1404 */
[----:B------:R1:W-:Y:S04]  /*73f0*/  @!P0 STG.E desc[UR6][R6.64], R8 ;  /* 0x0000000806008986 */ /* 0x0003e8000c101906 */
[----:B------:R1:W-:Y:S02]  /*7400*/  @!P1 STG.E desc[UR6][R6.64+0x20], R5 ;  /* 0x0000200506009986 */ /* 0x0003e4000c101906 */
.L_x_49:
[----:B------:R-:W-:Y:S05]  /*7410*/  BSYNC B0 ;  /* 0x0000000000007941 */ /* 0x000fea0003800000 */
.L_x_48:
[----:B------:R-:W-:Y:S01]  /*7420*/  ULDC.64 UR4, c[0x0][0x730] ;  /* 0x0001cc0000047ab9 */ /* 0x000fe20000000a00 */
[-C--:B------:R-:W-:Y:S01]  /*7430*/  FMUL R74, R74, R0.reuse ;  /* 0x000000004a4a7220 */ /* 0x080fe20000400000 */
[----:B------:R-:W-:Y:S01]  /*7440*/  ISETP.NE.U32.AND P0, PT, RZ, UR4, PT ;  /* 0x00000004ff007c0c */ /* 0x000fe2000bf05070 */
[-C--:B------:R-:W-:Y:S01]  /*7450*/  FMUL R75, R75, R0.reuse ;  /* 0x000000004b4b7220 */ /* 0x080fe20000400000 */
[-C--:B------:R-:W-:Y:S01]  /*7460*/  FMUL R78, R78, R0.reuse ;  /* 0x000000004e4e7220 */ /* 0x080fe20000400000 */
[-C--:B------:R-:W-:Y:S01]  /*7470*/  FMUL R79, R79, R0.reuse ;  /* 0x000000004f4f7220 */ /* 0x080fe20000400000 */
[----:B------:R-:W-:Y:S01]  /*7480*/  ISETP.NE.AND.EX P0, PT, RZ, UR5, PT, P0 ;  /* 0x00000005ff007c0c */ /* 0x000fe2000bf05300 */
[-C--:B------:R-:W-:Y:S01]  /*7490*/  FMUL R66, R66, R0.reuse ;  /* 0x0000000042427220 */ /* 0x080fe20000400000 */
[-C--:B------:R-:W-:Y:S01]  /*74a0*/  FMUL R67, R67, R0.reuse ;  /* 0x0000000043437220 */ /* 0x080fe20000400000 */
[-C--:B------:R-:W-:Y:S01]  /*74b0*/  FMUL R70, R70, R0.reuse ;  /* 0x0000000046467220 */ /* 0x080fe20000400000 */
[-C--:B------:R-:W-:Y:S01]  /*74c0*/  FMUL R71, R71, R0.reuse ;  /* 0x0000000047477220 */ /* 0x080fe20000400000 */
[-C--:B------:R-:W-:Y:S01]  /*74d0*/  FMUL R58, R58, R0.reuse ;  /* 0x000000003a3a7220 */ /* 0x080fe20000400000 */
[-C--:B------:R-:W-:Y:S01]  /*74e0*/  FMUL R59, R59, R0.reuse ;  /* 0x000000003b3b7220 */ /* 0x080fe20000400000 */
[-C--:B------:R-:W-:Y:S01]  /*74f0*/  FMUL R62, R62, R0.reuse ;  /* 0x000000003e3e7220 */ /* 0x080fe20000400000 */
[----:B------:R-:W-:-:S05]  /*7500*/  FMUL R63, R63, R0 ;  /* 0x000000003f3f7220 */ /* 0x000fca0000400000 */
[----:B------:R-:W-:Y:S05]  /*7510*/  @P0 BRA `(.L_x_50) ;  /* 0x0000000000200947 */ /* 0x000fea0003800000 */
[----:B------:R-:W-:Y:S02]  /*7520*/  ULDC.64 UR4, c[0x0][0x728] ;  /* 0x0001ca0000047ab9 */ /* 0x000fe40000000a00 */
[----:B------:R-:W-:-:S04]  /*7530*/  ISETP.NE.U32.AND P0, PT, RZ, UR4, PT ;  /* 0x00000004ff007c0c */ /* 0x000fc8000bf05070 */
[----:B------:R-:W-:-:S13]  /*7540*/  ISETP.NE.AND.EX P0, PT, RZ, UR5, PT, P0 ;  /* 0x00000005ff007c0c */ /* 0x000fda000bf05300 */
[----:B------:R-:W-:Y:S05]  /*7550*/  @!P0 BRA `(.L_x_51) ;  /* 0x00000000000c8947 */ /* 0x000fea0003800000 */
[----:B-1----:R-:W1:Y:S02]  /*7560*/  LDC.64 R4, c[0x0][0x728] ;  /* 0x0001ca00ff047b82 */ /* 0x002e640000000a00 */
[----:B-1----:R3:W5:Y:S01]  /*7570*/  LDG.E R17, desc[UR6][R4.64] ;  /* 0x0000000604117981 */ /* 0x002762000c1e1900 */
[----:B------:R-:W-:Y:S05]  /*7580*/  BRA `(.L_x_50) ;  /* 0x0000000000047947 */ /* 0x000fea0003800000 */
.L_x_51:
[----:B------:R-:W2:Y:S02]  /*7590*/  LDC R17, c[0x0][0x720] ;  /* 0x0001c800ff117b82 */ /* 0x000ea40000000800 */
.L_x_50:
[----:B------:R-:W-:-:S04]  /*75a0*/  MOV R0, RZ ;  /* 0x000000ff00007202 */ /* 0x000fc80000000f00 */
[----:B------:R-:W-:-:S13]  /*75b0*/  LOP3.LUT P0, RZ, R0, 0x9f, RZ, 0xc0, !PT ;  /* 0x0000009f00ff7812 */ /* 0x000fda000780c0ff */
[----:B------:R-:W-:Y:S05]  /*75c0*/  @!P0 BRA `(.L_x_52) ;  /* 0x0000000000408947 */ /* 0x000fea0003800000 */
[----:B------:R-:W-:Y:S01]  /*75d0*/  MOV R14, 0x0 ;  /* 0x00000000000e7802 */ /* 0x000fe20000000f00 */
[----:B------:R-:W-:Y:S01]  /*75e0*/  ULDC.64 UR4, c[0x4][0x70] ;  /* 0x01001c0000047ab9 */ /* 0x000fe20000000a00 */
[----:B------:R-:W-:Y:S01]  /*75f0*/  ULDC.64 UR6, c[0x4][0x8] ;  /* 0x0100020000067ab9 */ /* 0x000fe20000000a00 */
[----:B---3--:R-:W-:Y:S01]  /*7600*/  IMAD.U32 R4, RZ, RZ, UR4 ;  /* 0x00000004ff047e24 */ /* 0x008fe2000f8e00ff */
[----:B-1----:R-:W-:Y:S01]  /*7610*/  MOV R5, UR5 ;  /* 0x0000000500057c02 */ /* 0x002fe20008000f00 */
[----:B------:R-:W-:Y:S01]  /*7620*/  ULDC.64 UR4, c[0x4][0x78] ;  /* 0x01001e0000047ab9 */ /* 0x000fe20000000a00 */
[----:B------:R-:W1:Y:S01]  /*7630*/  LDC.64 R14, c[0x4][R14] ;  /* 0x010000000e0e7b82 */ /* 0x000e620000000a00 */
[----:B------:R-:W-:Y:S01]  /*7640*/  IMAD.U32 R6, RZ, RZ, UR4 ;  /* 0x00000004ff067e24 */ /* 0x000fe2000f8e00ff */
[----:B------:R-:W-:Y:S01]  /*7650*/  MOV R7, UR5 ;  /* 0x0000000500077c02 */ /* 0x000fe20008000f00 */
[----:B------:R-:W-:Y:S01]  /*7660*/  IMAD.U32 R10, RZ, RZ, UR6 ;  /* 0x00000006ff0a7e24 */ /* 0x000fe2000f8e00ff */
[----:B------:R-:W-:Y:S01]  /*7670*/  MOV R11, UR7 ;  /* 0x00000007000b7c02 */ /* 0x000fe20008000f00 */
[----:B------:R-:W-:Y:S01]  /*7680*/  IMAD.MOV.U32 R8, RZ, RZ, 0x70 ;  /* 0x00000070ff087424 */ /* 0x000fe200078e00ff */
[----:B------:R-:W-:Y:S01]  /*7690*/  MOV R12, 0x1 ;  /* 0x00000001000c7802 */ /* 0x000fe20000000f00 */
[----:B------:R-:W-:-:S07]  /*76a0*/  IMAD.MOV.U32 R13, RZ, RZ, RZ ;  /* 0x000000ffff0d7224 */ /* 0x000fce00078e00ff */
[----:B------:R-:W-:-:S07]  /*76b0*/  LEPC R20, `(.L_x_52) ;  /* 0x000000001014794e */ /* 0x000fce0000000000 */
[----:B-12--5:R-:W-:Y:S05]  /*76c0*/  CALL.ABS.NOINC R14 ;  /* 0x000000000e007343 */ /* 0x026fea0003c00000 */
.L_x_52:
[----:B------:R-:W-:-:S13]  /*76d0*/  LOP3.LUT P0, RZ, R2, 0x9f, RZ, 0xc0, !PT ;  /* 0x0000009f02ff7812 */ /* 0x000fda000780c0ff */
[----:B------:R-:W-:Y:S05]  /*76e0*/  @!P0 BRA `(.L_x_53) ;  /* 0x0000000000408947 */ /* 0x000fea0003800000 */
[----:B------:R-:W-:Y:S01]  /*76f0*/  MOV R14, 0x0 ;  /* 0x00000000000e7802 */ /* 0x000fe20000000f00 */
[----:B------:R-:W-:Y:S01]  /*7700*/  ULDC.64 UR4, c[0x4][0x70] ;  /* 0x01001c0000047ab9 */ /* 0x000fe20000000a00 */
[----:B------:R-:W-:Y:S01]  /*7710*/  ULDC.64 UR6, c[0x4][0x78] ;  /* 0x01001e0000067ab9 */ /* 0x000fe20000000a00 */
[----:B---3--:R-:W-:Y:S01]  /*7720*/  MOV R4, UR4 ;  /* 0x0000000400047c02 */ /* 0x008fe20008000f00 */
[----:B-1----:R-:W-:Y:S01]  /*7730*/  IMAD.U32 R5, RZ, RZ, UR5 ;  /* 0x00000005ff057e24 */ /* 0x002fe2000f8e00ff */
[----:B------:R-:W-:Y:S01]  /*7740*/  ULDC.64 UR4, c[0x4][0x10] ;  /* 0x0100040000047ab9 */ /* 0x000fe20000000a00 */
[----:B------:R-:W1:Y:S01]  /*7750*/  LDC.64 R14, c[0x4][R14] ;  /* 0x010000000e0e7b82 */ /* 0x000e620000000a00 */
[----:B------:R-:W-:Y:S01]  /*7760*/  MOV R6, UR6 ;  /* 0x0000000600067c02 */ /* 0x000fe20008000f00 */
[----:B------:R-:W-:Y:S01]  /*7770*/  IMAD.U32 R7, RZ, RZ, UR7 ;  /* 0x00000007ff077e24 */ /* 0x000fe2000f8e00ff */
[----:B------:R-:W-:Y:S01]  /*7780*/  MOV R10, UR4 ;  /* 0x00000004000a7c02 */ /* 0x000fe20008000f00 */
[----:B------:R-:W-:Y:S01]  /*7790*/  IMAD.U32 R11, RZ, RZ, UR5 ;  /* 0x00000005ff0b7e24 */ /* 0x000fe2000f8e00ff */
[----:B------:R-:W-:Y:S01]  /*77a0*/  MOV R8, 0x70 ;  /* 0x0000007000087802 */ /* 0x000fe20000000f00 */
[----:B------:R-:W-:Y:S01]  /*77b0*/  IMAD.MOV.U32 R12, RZ, RZ, 0x1 ;  /* 0x00000001ff0c7424 */ /* 0x000fe200078e00ff */
[----:B------:R-:W-:-:S07]  /*77c0*/  MOV R13, RZ ;  /* 0x000000ff000d7202 */ /* 0x000fce0000000f00 */
[----:B------:R-:W-:-:S07]  /*77d0*/  LEPC R20, `(.L_x_53) ;  /* 0x000000001014794e */ /* 0x000fce0000000000 */
[----:B-12--5:R-:W-:Y:S05]  /*77e0*/  CALL.ABS.NOINC R14 ;  /* 0x000000000e007343 */ /* 0x026fea0003c00000 */
.L_x_53:
[----:B-1-3--:R-:W1:Y:S01]  /*77f0*/  S2R R5, SR_TID.X ;  /* 0x0000000000057919 */ /* 0x00ae620000002100 */
[----:B------:R-:W-:Y:S01]  /*7800*/  ULDC.64 UR4, c[0x0][0x730] ;  /* 0x0001cc0000047ab9 */ /* 0x000fe20000000a00 */
[----:B------:R-:W-:Y:S01]  /*7810*/  VIADD R16, R16, 0x1f ;  /* 0x0000001f10107836 */ /* 0x000fe20000000000 */
[----:B------:R-:W-:Y:S02]  /*7820*/  ISETP.NE.U32.AND P0, PT, RZ, UR4, PT ;  /* 0x00000004ff007c0c */ /* 0x000fe4000bf05070 */
[----:B------:R-:W-:Y:S02]  /*7830*/  LEA R19, R19, R18, 0x4 ;  /* 0x0000001213137211 */ /* 0x000fe400078e20ff */
[----:B------:R-:W-:-:S13]  /*7840*/  ISETP.NE.AND.EX P0, PT, RZ, UR5, PT, P0 ;  /* 0x00000005ff007c0c */ /* 0x000fda000bf05300 */
[----:B--2--5:R-:W2:Y:S01]  /*7850*/  @P0 LDC R17, c[0x0][0x720] ;  /* 0x0001c800ff110b82 */ /* 0x024ea20000000800 */
[----:B------:R-:W-:Y:S01]  /*7860*/  ISETP.GT.U32.AND P0, PT, R16, 0x3e, PT ;  /* 0x0000003e1000780c */ /* 0x000fe20003f04070 */
[----:B-1----:R-:W-:Y:S01]  /*7870*/  IMAD.SHL.U32 R0, R5, 0x10, RZ ;  /* 0x0000001005007824 */ /* 0x002fe200078e00ff */
[----:B------:R-:W-:-:S04]  /*7880*/  SHF.R.U32.HI R3, RZ, 0x1, R5 ;  /* 0x00000001ff037819 */ /* 0x000fc80000011605 */
[C---:B------:R-:W-:Y:S02]  /*7890*/  LOP3.LUT R4, R0.reuse, 0x40, RZ, 0xc0, !PT ;  /* 0x0000004000047812 */ /* 0x040fe400078ec0ff */
[----:B------:R-:W-:Y:S02]  /*78a0*/  LOP3.LUT R0, R0, 0x80, RZ, 0xc0, !PT ;  /* 0x0000008000007812 */ /* 0x000fe400078ec0ff */
[----:B------:R-:W-:Y:S02]  /*78b0*/  LOP3.LUT R4, R4, 0x8, R3, 0xf8, !PT ;  /* 0x0000000804047812 */ /* 0x000fe400078ef803 */
[----:B------:R-:W-:Y:S01]  /*78c0*/  SHF.L.U32 R3, R5, 0x1, RZ ;  /* 0x0000000105037819 */ /* 0x000fe200000006ff */
[-C--:B--2---:R-:W-:Y:S01]  /*78d0*/  FMUL R105, R105, R17.reuse ;  /* 0x0000001169697220 */ /* 0x084fe20000400000 */
[----:B------:R-:W-:Y:S01]  /*78e0*/  LEA R0, R19, R0, 0x4 ;  /* 0x0000000013007211 */ /* 0x000fe200078e20ff */
[-C--:B------:R-:W-:Y:S01]  /*78f0*/  FMUL R5, R106, R17.reuse ;  /* 0x000000116a057220 */ /* 0x080fe20000400000 */
[----:B------:R-:W-:Y:S01]  /*7900*/  LOP3.LUT R3, R4, 0x8, R3, 0x78, !PT ;  /* 0x0000000804037812 */ /* 0x000fe200078e7803 */
[-C--:B------:R-:W-:Y:S01]  /*7910*/  FMUL R4, R104, R17.reuse ;  /* 0x0000001168047220 */ /* 0x080fe20000400000 */
[-C--:B------:R-:W-:Y:S01]  /*7920*/  FMUL R6, R108, R17.reuse ;  /* 0x000000116c067220 */ /* 0x080fe20000400000 */
[----:B------:R-:W-:Y:S01]  /*7930*/  FMUL R109, R109, R17 ;  /* 0x000000116d6d7220 */ /* 0x000fe20000400000 */
[----:B------:R-:W-:Y:S01]  /*7940*/  IADD3 R3, R0, R3, RZ ;  /* 0x0000000300037210 */ /* 0x000fe20007ffe0ff */
        /* <DEDUP_REMOVED lines=51> */
[----:B------:R-:W-:-:S02]  /*7c80*/  F2FP.BF16.F32.PACK_AB R4, R105, R4 ;  /* 0x000000046904723e */ /* 0x000fc400000010ff */
[----:B------:R-:W-:Y:S02]  /*7c90*/  F2FP.BF16.F32.PACK_AB R5, R0, R5 ;  /* 0x000000050005723e */ /* 0x000fe400000010ff */
[----:B------:R-:W-:Y:S02]  /*7ca0*/  F2FP.BF16.F32.PACK_AB R6, R109, R6 ;  /* 0x000000066d06723e */ /* 0x000fe400000010ff */
[----:B------:R-:W-:Y:S01]  /*7cb0*/  F2FP.BF16.F32.PACK_AB R7, R8, R7 ;  /* 0x000000070807723e */ /* 0x000fe200000010ff */
[----:B------:R-:W-:Y:S06]  /*7cc0*/  @P0 BRA `(.L_x_54) ;  /* 0x0000000000040947 */ /* 0x000fec0003800000 */
[----:B------:R-:W-:-:S04]  /*7cd0*/  DEPBAR.LE SB0, 0x1 ;  /* 0x000080400000791a */ /* 0x000fc80000000000 */
.L_x_54:
[----:B------:R-:W-:Y:S05]  /*7ce0*/  WARPSYNC.ALL ;  /* 0x0000000000007948 */ /* 0x000fea0003800000 */
[----:B------:R-:W-:Y:S01]  /*7cf0*/  BAR.SYNC.DEFER_BLOCKING 0x1, 0x80 ;  /* 0x0042000000007b1d */ /* 0x000fe20000010000 */
[----:B------:R-:W-:Y:S01]  /*7d00*/  IMAD R3, R3, 0x2, R2 ;  /* 0x0000000203037824 */ /* 0x000fe200078e0202 */
[----:B------:R-:W-:Y:S02]  /*7d10*/  F2FP.BF16.F32.PACK_AB R10, R10, R11 ;  /* 0x0000000b0a0a723e */ /* 0x000fe400000010ff */
[----:B------:R-:W-:Y:S02]  /*7d20*/  F2FP.BF16.F32.PACK_AB R8, R97, R96 ;  /* 0x000000606108723e */ /* 0x000fe400000010ff */
[----:B------:R-:W-:Y:S01]  /*7d30*/  BSSY B0, `(.L_x_55) ;  /* 0x0000017000007945 */ /* 0x000fe20003800000 */
[----:B------:R-:W-:-:S02]  /*7d40*/  F2FP.BF16.F32.PACK_AB R9, R9, R98 ;  /* 0x000000620909723e */ /* 0x000fc400000010ff */
[----:B------:R-:W-:Y:S01]  /*7d50*/  F2FP.BF16.F32.PACK_AB R11, R103, R102 ;  /* 0x00000066670b723e */ /* 0x000fe200000010ff */
[----:B------:R1:W-:Y:S01]  /*7d60*/  STSM.16.M88.4 [R3], R4 ;  /* 0x0000000403007844 */ /* 0x0003e20000000200 */
[----:B------:R-:W-:Y:S01]  /*7d70*/  @!PT LDS RZ, [RZ] ;  /* 0x00000000fffff984 */ /* 0x000fe20000000800 */
[----:B------:R-:W-:Y:S01]  /*7d80*/  @!PT LDS RZ, [RZ] ;  /* 0x00000000fffff984 */ /* 0x000fe20000000800 */
[----:B------:R-:W-:Y:S01]  /*7d90*/  @!PT LDS RZ, [RZ] ;  /* 0x00000000fffff984 */ /* 0x000fe20000000800 */
[----:B------:R-:W-:Y:S01]  /*7da0*/  @!PT LDS RZ, [RZ] ;  /* 0x00000000fffff984 */ /* 0x000fe20000000800 */
[----:B------:R2:W-:Y:S06]  /*7db0*/  MEMBAR.ALL.CTA ;  /* 0x0000000000007992 */ /* 0x0005ec0000008000 */
[----:B--2---:R-:W2:Y:S02]  /*7dc0*/  FENCE.VIEW.ASYNC.S ;  /* 0x00000000000073c6 */ /* 0x004ea40000000000 */
[----:B--2---:R-:W-:Y:S06]  /*7dd0*/  BAR.SYNC.DEFER_BLOCKING 0x1, 0x80 ;  /* 0x0042000000007b1d */ /* 0x004fec0000010000 */
[----:B------:R-:W-:Y:S05]  /*7de0*/  @P0 BRA `(.L_x_56) ;  /* 0x00000000002c0947 */ /* 0x000fea0003800000 */
[----:B------:R-:W-:Y:S01]  /*7df0*/  ULDC.64 UR4, c[0x0][0x198] ;  /* 0x0000660000047ab9 */ /* 0x000fe20000000a00 */
[----:B------:R-:W-:Y:S01]  /*7e00*/  R2UR UR8, R2 ;  /* 0x00000000020872ca */ /* 0x000fe200000e0000 */
[----:B------:R-:W-:Y:S01]  /*7e10*/  UIADD3 UR4, UP0, UR4, 0x670, URZ ;  /* 0x0000067004047890 */ /* 0x000fe2000ff1e03f */
[----:B------:R-:W-:Y:S01]  /*7e20*/  UMOV UR9, URZ ;  /* 0x0000003f00097c82 */ /* 0x000fe20008000000 */
[----:B------:R-:W-:Y:S02]  /*7e30*/  UMOV UR10, UR43 ;  /* 0x0000002b000a7c82 */ /* 0x000fe40008000000 */
[----:B------:R-:W-:Y:S01]  /*7e40*/  UIADD3.X UR5, URZ, UR5, URZ, UP0, !UPT ;  /* 0x000000053f057290 */ /* 0x000fe200087fe43f */
[----:B------:R-:W-:Y:S01]  /*7e50*/  UMOV UR11, UR60 ;  /* 0x0000003c000b7c82 */ /* 0x000fe20008000000 */
[----:B------:R-:W-:-:S07]  /*7e60*/  UMOV UR12, UR61 ;  /* 0x0000003d000c7c82 */ /* 0x000fce0008000000 */
[----:B------:R2:W-:Y:S01]  /*7e70*/  UTMASTG.4D [UR8], [UR4] ;  /* 0x00000008040073b5 */ /* 0x0005e20008018000 */
[----:B------:R0:W-:Y:S01]  /*7e80*/  UTMACMDFLUSH ;  /* 0x00000000000079b7 */ /* 0x0001e20000000000 */
[----:B--2---:R-:W-:-:S04]  /*7e90*/  DEPBAR.LE SB0, 0x1 ;  /* 0x000080400000791a */ /* 0x004fc80000000000 */
.L_x_56:
[----:B------:R-:W-:Y:S05]  /*7ea0*/  BSYNC B0 ;  /* 0x0000000000007941 */ /* 0x000fea0003800000 */
.L_x_55:
[----:B------:R-:W-:Y:S01]  /*7eb0*/  BAR.SYNC.DEFER_BLOCKING 0x1, 0x80 ;  /* 0x0042000000007b1d */ /* 0x000fe20000010000 */
[----:B-1----:R-:W-:Y:S02]  /*7ec0*/  F2FP.BF16.F32.PACK_AB R4, R89, R88 ;  /* 0x000000585904723e */ /* 0x002fe400000010ff */
[----:B------:R-:W-:Y:S02]  /*7ed0*/  F2FP.BF16.F32.PACK_AB R5, R91, R90 ;  /* 0x0000005a5b05723e */ /* 0x000fe400000010ff */
[----:B------:R-:W-:Y:S01]  /*7ee0*/  F2FP.BF16.F32.PACK_AB R6, R93, R92 ;  /* 0x0000005c5d06723e */ /* 0x000fe200000010ff */
[----:B------:R-:W-:Y:S01]  /*7ef0*/  BSSY B0, `(.L_x_57) ;  /* 0x0000017000007945 */ /* 0x000fe20003800000 */
[----:B------:R-:W-:Y:S01]  /*7f00*/  F2FP.BF16.F32.PACK_AB R7, R95, R94 ;  /* 0x0000005e5f07723e */ /* 0x000fe200000010ff */
[----:B------:R1:W-:Y:S01]  /*7f10*/  STSM.16.M88.4 [R3+0x800], R8 ;  /* 0x0008000803007844 */ /* 0x0003e20000000200 */
        /* <DEDUP_REMOVED lines=8> */
[----:B------:R-:W-:Y:S01]  /*7fa0*/  R2UR UR8, R2 ;  /* 0x00000000020872ca */ /* 0x000fe200000e0000 */
[----:B------:R-:W-:Y:S01]  /*7fb0*/  ULDC.64 UR4, c[0x0][0x198] ;  /* 0x0000660000047ab9 */ /* 0x000fe20000000a00 */
[----:B------:R-:W-:Y:S01]  /*7fc0*/  UMOV UR9, 0x10 ;  /* 0x0000001000097882 */ /* 0x000fe20000000000 */
[----:B------:R-:W-:Y:S01]  /*7fd0*/  UIADD3 UR4, UP0, UR4, 0x670, URZ ;  /* 0x0000067004047890 */ /* 0x000fe2000ff1e03f */
[----:B------:R-:W-:Y:S01]  /*7fe0*/  UMOV UR10, UR43 ;  /* 0x0000002b000a7c82 */ /* 0x000fe20008000000 */
[----:B------:R-:W-:Y:S02]  /*7ff0*/  UMOV UR11, UR60 ;  /* 0x0000003c000b7c82 */ /* 0x000fe40008000000 */
[----:B------:R-:W-:Y:S01]  /*8000*/  UIADD3.X UR5, URZ, UR5, URZ, UP0, !UPT ;  /* 0x000000053f057290 */ /* 0x000fe200087fe43f */
[----:B------:R-:W-:-:S05]  /*8010*/  UMOV UR12, UR61 ;  /* 0x0000003d000c7c82 */ /* 0x000fca0008000000 */
[----:B------:R-:W-:-:S09]  /*8020*/  UIADD3 UR8, UR8, 0x800, URZ ;  /* 0x0000080008087890 */ /* 0x000fd2000fffe03f */
[----:B------:R2:W-:Y:S01]  /*8030*/  UTMASTG.4D [UR8], [UR4] ;  /* 0x00000008040073b5 */ /* 0x0005e20008018000 */
[----:B------:R0:W-:Y:S01]  /*8040*/  UTMACMDFLUSH ;  /* 0x00000000000079b7 */ /* 0x0001e20000000000 */
[----:B--2---:R-:W-:-:S04]  /*8050*/  DEPBAR.LE SB0, 0x1 ;  /* 0x000080400000791a */ /* 0x004fc80000000000 */
.L_x_58:
[----:B------:R-:W-:Y:S05]  /*8060*/  BSYNC B0 ;  /* 0x0000000000007941 */ /* 0x000fea0003800000 */
.L_x_57:
[----:B------:R-:W-:Y:S01]  /*8070*/  BAR.SYNC.DEFER_BLOCKING 0x1, 0x80 ;  /* 0x0042000000007b1d */ /* 0x000fe20000010000 */
[----:B-1----:R-:W-:Y:S02]  /*8080*/  F2FP.BF16.F32.PACK_AB R8, R81, R80 ;  /* 0x000000505108723e */ /* 0x002fe400000010ff */
[----:B------:R-:W-:Y:S02]  /*8090*/  F2FP.BF16.F32.PACK_AB R9, R83, R82 ;  /* 0x000000525309723e */ /* 0x000fe400000010ff */
[----:B------:R-:W-:Y:S01]  /*80a0*/  F2FP.BF16.F32.PACK_AB R10, R85, R84 ;  /* 0x00000054550a723e */ /* 0x000fe200000010ff */
[----:B------:R-:W-:Y:S01]  /*80b0*/  BSSY B0, `(.L_x_59) ;  /* 0x0000016000007945 */ /* 0x000fe20003800000 */
        /* <DEDUP_REMOVED lines=13> */
[----:B------:R-:W-:Y:S01]  /*8190*/  UMOV UR9, 0x20 ;  /* 0x0000002000097882 */ /* 0x000fe20000000000 */
[----:B------:R-:W-:Y:S02]  /*81a0*/  UMOV UR10, UR43 ;  /* 0x0000002b000a7c82 */ /* 0x000fe40008000000 */
[----:B------:R-:W-:Y:S01]  /*81b0*/  UIADD3.X UR5, URZ, UR5, URZ, UP0, !UPT ;  /* 0x000000053f057290 */ /* 0x000fe200087fe43f */
[----:B------:R-:W-:Y:S01]  /*81c0*/  UMOV UR11, UR60 ;  /* 0x0000003c000b7c82 */ /* 0x000fe20008000000 */
[----:B------:R-:W-:-:S07]  /*81d0*/  UMOV UR12, UR61 ;  /* 0x0000003d000c7c82 */ /* 0x000fce0008000000 */
[----:B------:R2:W-:Y:S01]  /*81e0*/  UTMASTG.4D [UR8], [UR4] ;  /* 0x00000008040073b5 */ /* 0x0005e20008018000 */
[----:B------:R0:W-:Y:S01]  /*81f0*/  UTMACMDFLUSH ;  /* 0x00000000000079b7 */ /* 0x0001e20000000000 */
[----:B--2---:R-:W-:-:S04]  /*8200*/  DEPBAR.LE SB0, 0x1 ;  /* 0x000080400000791a */ /* 0x004fc80000000000 */
.L_x_60:
[----:B------:R-:W-:Y:S05]  /*8210*/  BSYNC B0 ;  /* 0x0000000000007941 */ /* 0x000fea0003800000 */
.L_x_59:
[----:B------:R-:W-:Y:S01]  /*8220*/  BAR.SYNC.DEFER_BLOCKING 0x1, 0x80 ;  /* 0x0042000000007b1d */ /* 0x000fe20000010000 */
[----:B------:R-:W-:Y:S02]  /*8230*/  F2FP.BF16.F32.PACK_AB R72, R73, R72 ;  /* 0x000000484948723e */ /* 0x000fe400000010ff */
        /* <DEDUP_REMOVED lines=10> */
[----:B---3--:R-:W3:Y:S02]  /*82e0*/  FENCE.VIEW.ASYNC.S ;  /* 0x00000000000073c6 */ /* 0x008ee40000000000 */
[----:B---3--:R-:W-:Y:S06]  /*82f0*/  BAR.SYNC.DEFER_BLOCKING 0x1, 0x80 ;  /* 0x0042000000007b1d */ /* 0x008fec0000010000 */
        /* <DEDUP_REMOVED lines=12> */
[----:B---3--:R-:W-:-:S04]  /*83c0*/  DEPBAR.LE SB0, 0x1 ;  /* 0x000080400000791a */ /* 0x008fc80000000000 */
.L_x_62:
[----:B------:R-:W-:Y:S05]  /*83d0*/  BSYNC B0 ;  /* 0x0000000000007941 */ /* 0x000fea0003800000 */
.L_x_61:
[----:B------:R-:W-:Y:S01]  /*83e0*/  BAR.SYNC.DEFER_BLOCKING 0x1, 0x80 ;  /* 0x0042000000007b1d */ /* 0x000fe20000010000 */
[----:B------:R-:W-:Y:S02]  /*83f0*/  F2FP.BF16.F32.PACK_AB R64, R65, R64 ;  /* 0x000000404140723e */ /* 0x000fe400000010ff */
        /* <DEDUP_REMOVED lines=10> */
[----:B----4-:R-:W4:Y:S02]  /*84a0*/  FENCE.VIEW.ASYNC.S ;  /* 0x00000000000073c6 */ /* 0x010f240000000000 */
[----:B----4-:R-:W-:Y:S06]  /*84b0*/  BAR.SYNC.DEFER_BLOCKING 0x1, 0x80 ;  /* 0x0042000000007b1d */ /* 0x010fec0000010000 */
        /* <DEDUP_REMOVED lines=11> */
[----:B----4-:R-:W-:-:S04]  /*8570*/  DEPBAR.LE SB0, 0x1 ;  /* 0x000080400000791a */ /* 0x010fc80000000000 */
.L_x_64:
[----:B------:R-:W-:Y:S05]  /*8580*/  BSYNC B0 ;  /* 0x0000000000007941 */ /* 0x000fea0003800000 */
.L_x_63:
        /* <DEDUP_REMOVED lines=12> */
[----:B-----5:R-:W5:Y:S02]  /*8650*/  FENCE.VIEW.ASYNC.S ;  /* 0x00000000000073c6 */ /* 0x020f640000000000 */
[----:B-----5:R-:W-:Y:S06]  /*8660*/  BAR.SYNC.DEFER_BLOCKING 0x1, 0x80 ;  /* 0x0042000000007b1d */ /* 0x020fec0000010000 */
        /* <DEDUP_REMOVED lines=12> */
[----:B-1----:R-:W-:-:S04]  /*8730*/  DEPBAR.LE SB0, 0x1 ;  /* 0x000080400000791a */ /* 0x002fc80000000000 */
.L_x_66:
[----:B------:R-:W-:Y:S05]  /*8740*/  BSYNC B0 ;  /* 0x0000000000007941 */ /* 0x000fea0003800000 */
.L_x_65:
[----:B------:R-:W-:Y:S06]  /*8750*/  BAR.SYNC.DEFER_BLOCKING 0x1, 0x80 ;  /* 0x0042000000007b1d */ /* 0x000fec0000010000 */
[----:B------:R-:W-:Y:S01]  /*8760*/  BSSY B0, `(.L_x_67) ;  /* 0x0000014000007945 */ /* 0x000fe20003800000 */
[----:B------:R1:W-:Y:S01]  /*8770*/  STSM.16.M88.4 [R3], R56 ;  /* 0x0000003803007844 */ /* 0x0003e20000000200 */
        /* <DEDUP_REMOVED lines=16> */
[----:B------:R1:W-:Y:S02]  /*8880*/  UTMASTG.4D [UR8], [UR4] ;  /* 0x00000008040073b5 */ /* 0x0003e40008018000 */
[----:B-1----:R0:W-:Y:S02]  /*8890*/  UTMACMDFLUSH ;  /* 0x00000000000079b7 */ /* 0x0021e40000000000 */
.L_x_68:
[----:B------:R-:W-:Y:S05]  /*88a0*/  BSYNC B0 ;  /* 0x0000000000007941 */ /* 0x000fea0003800000 */
.L_x_67:
[----:B------:R-:W-:-:S04]  /*88b0*/  DEPBAR.LE SB0, 0x0 ;  /* 0x000080000000791a */ /* 0x000fc80000000000 */
[----:B------:R-:W-:Y:S05]  /*88c0*/  EXIT ;  /* 0x000000000000794d */ /* 0x000fea0003800000 */
.L_x_7:
[----:B-1----:R1:W2:Y:S02]  /*88d0*/  SYNCS.PHASECHK.TRANS64.TRYWAIT P2, [R3+URZ+0x11848], R0 ;  /* 0x01184800030075a7 */ /* 0x0022a4000804017f */
[----:B--2---:R-:W-:Y:S05]  /*88e0*/  @!P2 NANOSLEEP.SYNCS 0x989680 ;  /* 0x009896800000a95d */ /* 0x004fea0003900000 */
[----:B------:R-:W2:Y:S02]  /*88f0*/  @!P2 SYNCS.PHASECHK.TRANS64 P2, [R3+URZ+0x11848], R0 ;  /* 0x011848000300a5a7 */ /* 0x000ea4000804007f */
[----:B--2---:R-:W-:Y:S05]  /*8900*/  @!P2 BRA `(.L_x_7) ;  /* 0xfffffffc00f0a947 */ /* 0x004fea000383ffff */
[----:B------:R-:W-:Y:S05]  /*8910*/  BRA `(.L_x_69) ;  /* 0xffffff7c00787947 */ /* 0x000fea000383ffff */
.L_x_12:
[----:B-1----:R1:W2:Y:S02]  /*8920*/  SYNCS.PHASECHK.TRANS64.TRYWAIT P1, [R0+URZ+0x11820], R3 ;  /* 0x01182003000075a7 */ /* 0x0022a4000802017f */
[----:B--2---:R-:W-:Y:S05]  /*8930*/  @!P1 NANOSLEEP.SYNCS 0x989680 ;  /* 0x009896800000995d */ /* 0x004fea0003900000 */
[----:B------:R-:W2:Y:S02]  /*8940*/  @!P1 SYNCS.PHASECHK.TRANS64 P1, [R0+URZ+0x11820], R3 ;  /* 0x01182003000095a7 */ /* 0x000ea4000802007f */
[----:B--2---:R-:W-:Y:S05]  /*8950*/  @!P1 BRA `(.L_x_12) ;  /* 0xfffffffc00f09947 */ /* 0x004fea000383ffff */
[----:B------:R-:W-:Y:S05]  /*8960*/  BRA `(.L_x_70) ;  /* 0xffffff80009c7947 */ /* 0x000fea000383ffff */
.L_x_14:
[----:B-1----:R1:W2:Y:S02]  /*8970*/  SYNCS.PHASECHK.TRANS64.TRYWAIT P1, [R0+URZ+0x11820], R5 ;  /* 0x01182005000075a7 */ /* 0x0022a4000802017f */
[----:B--2---:R-:W-:Y:S05]  /*8980*/  @!P1 NANOSLEEP.SYNCS 0x989680 ;  /* 0x009896800000995d */ /* 0x004fea0003900000 */
[----:B------:R-:W2:Y:S02]  /*8990*/  @!P1 SYNCS.PHASECHK.TRANS64 P1, [R0+URZ+0x11820], R5 ;  /* 0x01182005000095a7 */ /* 0x000ea4000802007f */
[----:B--2---:R-:W-:Y:S05]  /*89a0*/  @!P1 BRA `(.L_x_14) ;  /* 0xfffffffc00f09947 */ /* 0x004fea000383ffff */
[----:B------:R-:W-:Y:S05]  /*89b0*/  BRA `(.L_x_71) ;  /* 0xffffff84006c7947 */ /* 0x000fea000383ffff */
.L_x_17:
[----:B-1----:R1:W2:Y:S02]  /*89c0*/  SYNCS.PHASECHK.TRANS64.TRYWAIT P1, [R2+URZ+0x11820], R5 ;  /* 0x01182005020075a7 */ /* 0x0022a4000802017f */
[----:B--2---:R-:W-:Y:S05]  /*89d0*/  @!P1 NANOSLEEP.SYNCS 0x989680 ;  /* 0x009896800000995d */ /* 0x004fea0003900000 */
[----:B------:R-:W2:Y:S02]  /*89e0*/  @!P1 SYNCS.PHASECHK.TRANS64 P1, [R2+URZ+0x11820], R5 ;  /* 0x01182005020095a7 */ /* 0x000ea4000802007f */
[----:B--2---:R-:W-:Y:S05]  /*89f0*/  @!P1 BRA `(.L_x_17) ;  /* 0xfffffffc00f09947 */ /* 0x004fea000383ffff */
[----:B------:R-:W-:Y:S05]  /*8a00*/  BRA `(.L_x_72) ;  /* 0xffffff8800787947 */ /* 0x000fea000383ffff */
.L_x_19:
[----:B-1----:R1:W2:Y:S02]  /*8a10*/  SYNCS.PHASECHK.TRANS64.TRYWAIT P1, [R9+URZ+0x11820], R0 ;  /* 0x01182000090075a7 */ /* 0x0022a4000802017f */
[----:B--2---:R-:W-:Y:S05]  /*8a20*/  @!P1 NANOSLEEP.SYNCS 0x989680 ;  /* 0x009896800000995d */ /* 0x004fea0003900000 */
[----:B------:R-:W2:Y:S02]  /*8a30*/  @!P1 SYNCS.PHASECHK.TRANS64 P1, [R9+URZ+0x11820], R0 ;  /* 0x01182000090095a7 */ /* 0x000ea4000802007f */
[----:B--2---:R-:W-:Y:S05]  /*8a40*/  @!P1 BRA `(.L_x_19) ;  /* 0xfffffffc00f09947 */ /* 0x004fea000383ffff */
[----:B------:R-:W-:Y:S05]  /*8a50*/  BRA `(.L_x_73) ;  /* 0xffffff8c00707947 */ /* 0x000fea000383ffff */
.L_x_21:
[----:B-1----:R1:W2:Y:S02]  /*8a60*/  SYNCS.PHASECHK.TRANS64.TRYWAIT P1, [R2+URZ+0x11840], R57 ;  /* 0x01184039020075a7 */ /* 0x0022a4000802017f */
[----:B--2---:R-:W-:Y:S05]  /*8a70*/  @!P1 NANOSLEEP.SYNCS 0x989680 ;  /* 0x009896800000995d */ /* 0x004fea0003900000 */
[----:B------:R-:W2:Y:S02]  /*8a80*/  @!P1 SYNCS.PHASECHK.TRANS64 P1, [R2+URZ+0x11840], R57 ;  /* 0x01184039020095a7 */ /* 0x000ea4000802007f */
[----:B--2---:R-:W-:Y:S05]  /*8a90*/  @!P1 BRA `(.L_x_21) ;  /* 0xfffffffc00f09947 */ /* 0x004fea000383ffff */
[----:B------:R-:W-:Y:S05]  /*8aa0*/  BRA `(.L_x_74) ;  /* 0xffffff9000807947 */ /* 0x000fea000383ffff */
.L_x_22:
[----:B--2---:R2:W3:Y:S02]  /*8ab0*/  SYNCS.PHASECHK.TRANS64.TRYWAIT P1, [R2+URZ+0x11800], R57 ;  /* 0x01180039020075a7 */ /* 0x0044e4000802017f */
[----:B---3--:R-:W-:Y:S05]  /*8ac0*/  @!P1 NANOSLEEP.SYNCS 0x989680 ;  /* 0x009896800000995d */ /* 0x008fea0003900000 */
[----:B------:R-:W3:Y:S02]  /*8ad0*/  @!P1 SYNCS.PHASECHK.TRANS64 P1, [R2+URZ+0x11800], R57 ;  /* 0x01180039020095a7 */ /* 0x000ee4000802007f */
[----:B---3--:R-:W-:Y:S05]  /*8ae0*/  @!P1 BRA `(.L_x_22) ;  /* 0xfffffffc00f09947 */ /* 0x008fea000383ffff */
[----:B------:R-:W-:Y:S05]  /*8af0*/  BRA `(.L_x_75) ;  /* 0xffffff9000787947 */ /* 0x000fea000383ffff */
.L_x_23:
[----:B-1----:R1:W4:Y:S02]  /*8b00*/  SYNCS.PHASECHK.TRANS64.TRYWAIT P6, [R2+URZ+0x11808], R57 ;  /* 0x01180839020075a7 */ /* 0x00232400080c017f */
[----:B----4-:R-:W-:Y:S05]  /*8b10*/  @!P6 NANOSLEEP.SYNCS 0x989680 ;  /* 0x009896800000e95d */ /* 0x010fea0003900000 */
[----:B------:R-:W4:Y:S02]  /*8b20*/  @!P6 SYNCS.PHASECHK.TRANS64 P6, [R2+URZ+0x11808], R57 ;  /* 0x011808390200e5a7 */ /* 0x000f2400080c007f */
[----:B----4-:R-:W-:Y:S05]  /*8b30*/  @!P6 BRA `(.L_x_23) ;  /* 0xfffffffc00f0e947 */ /* 0x010fea000383ffff */
[----:B------:R-:W-:Y:S05]  /*8b40*/  BRA `(.L_x_76) ;  /* 0xffffffa000547947 */ /* 0x000fea000383ffff */
.L_x_25:
[----:B-1----:R1:W2:Y:S02]  /*8b50*/  SYNCS.PHASECHK.TRANS64.TRYWAIT P1, [R9+URZ+0x11800], R4 ;  /* 0x01180004090075a7 */ /* 0x0022a4000802017f */
[----:B--2---:R-:W-:Y:S05]  /*8b60*/  @!P1 NANOSLEEP.SYNCS 0x989680 ;  /* 0x009896800000995d */ /* 0x004fea0003900000 */
[----:B------:R-:W2:Y:S02]  /*8b70*/  @!P1 SYNCS.PHASECHK.TRANS64 P1, [R9+URZ+0x11800], R4 ;  /* 0x01180004090095a7 */ /* 0x000ea4000802007f */
[----:B--2---:R-:W-:Y:S05]  /*8b80*/  @!P1 BRA `(.L_x_25) ;  /* 0xfffffffc00f09947 */ /* 0x004fea000383ffff */
[----:B------:R-:W-:Y:S05]  /*8b90*/  BRA `(.L_x_77) ;  /* 0xffffffb000287947 */ /* 0x000fea000383ffff */
.L_x_28:
[----:B-1----:R1:W2:Y:S02]  /*8ba0*/  SYNCS.PHASECHK.TRANS64.TRYWAIT P2, [R4+URZ+0x11820], R9 ;  /* 0x01182009040075a7 */ /* 0x0022a4000804017f */
[----:B--2---:R-:W-:Y:S05]  /*8bb0*/  @!P2 NANOSLEEP.SYNCS 0x989680 ;  /* 0x009896800000a95d */ /* 0x004fea0003900000 */
[----:B------:R-:W2:Y:S02]  /*8bc0*/  @!P2 SYNCS.PHASECHK.TRANS64 P2, [R4+URZ+0x11820], R9 ;  /* 0x011820090400a5a7 */ /* 0x000ea4000804007f */
[----:B--2---:R-:W-:Y:S05]  /*8bd0*/  @!P2 BRA `(.L_x_28) ;  /* 0xfffffffc00f0a947 */ /* 0x004fea000383ffff */
[----:B------:R-:W-:Y:S05]  /*8be0*/  BRA `(.L_x_78) ;  /* 0xffffffb4002c7947 */ /* 0x000fea000383ffff */
.L_x_31:
[----:B-1----:R1:W2:Y:S02]  /*8bf0*/  SYNCS.PHASECHK.TRANS64.TRYWAIT P2, [R120+URZ+0x11800], R121 ;  /* 0x01180079780075a7 */ /* 0x0022a4000804017f */
[----:B--2---:R-:W-:Y:S05]  /*8c00*/  @!P2 NANOSLEEP.SYNCS 0x989680 ;  /* 0x009896800000a95d */ /* 0x004fea0003900000 */
[----:B------:R-:W2:Y:S02]  /*8c10*/  @!P2 SYNCS.PHASECHK.TRANS64 P2, [R120+URZ+0x11800], R121 ;  /* 0x011800797800a5a7 */ /* 0x000ea4000804007f */
[----:B--2---:R-:W-:Y:S05]  /*8c20*/  @!P2 BRA `(.L_x_31) ;  /* 0xfffffffc00f0a947 */ /* 0x004fea000383ffff */
[----:B------:R-:W-:Y:S05]  /*8c30*/  BRA `(.L_x_79) ;  /* 0xffffffbc00487947 */ /* 0x000fea000383ffff */
.L_x_35:
[----:B-1----:R1:W2:Y:S02]  /*8c40*/  SYNCS.PHASECHK.TRANS64.TRYWAIT P1, [R18+URZ+0x11820], R25 ;  /* 0x01182019120075a7 */ /* 0x0022a4000802017f */
[----:B--2---:R-:W-:Y:S05]  /*8c50*/  @!P1 NANOSLEEP.SYNCS 0x989680 ;  /* 0x009896800000995d */ /* 0x004fea0003900000 */
[----:B------:R-:W2:Y:S02]  /*8c60*/  @!P1 SYNCS.PHASECHK.TRANS64 P1, [R18+URZ+0x11820], R25 ;  /* 0x01182019120095a7 */ /* 0x000ea4000802007f */
[----:B--2---:R-:W-:Y:S05]  /*8c70*/  @!P1 BRA `(.L_x_35) ;  /* 0xfffffffc00f09947 */ /* 0x004fea000383ffff */
[----:B------:R-:W-:Y:S05]  /*8c80*/  BRA `(.L_x_80) ;  /* 0xffffffd800807947 */ /* 0x000fea000383ffff */
        .weak           $__internal_0_$__cuda_sm20_rcp_rn_f32_slowpath
        .type           $__internal_0_$__cuda_sm20_rcp_rn_f32_slowpath,@function
        .size           $__internal_0_$__cuda_sm20_rcp_rn_f32_slowpath,(.L_x_86 - $__internal_0_$__cuda_sm20_rcp_rn_f32_slowpath)
$__internal_0_$__cuda_sm20_rcp_rn_f32_slowpath:
[----:B------:R-:W-:Y:S01]  /*8c90*/  SHF.L.U32 R3, R0, 0x1, RZ ;  /* 0x0000000100037819 */ /* 0x000fe200000006ff */
[----:B------:R-:W-:Y:S03]  /*8ca0*/  BSSY B2, `(.L_x_81) ;  /* 0x0000030000027945 */ /* 0x000fe60003800000 */
[----:B------:R-:W-:-:S04]  /*8cb0*/  SHF.R.U32.HI R3, RZ, 0x18, R3 ;  /* 0x00000018ff037819 */ /* 0x000fc80000011603 */
[----:B------:R-:W-:-:S13]  /*8cc0*/  ISETP.NE.U32.AND P0, PT, R3, RZ, PT ;  /* 0x000000ff0300720c */ /* 0x000fda0003f05070 */
[----:B------:R-:W-:Y:S05]  /*8cd0*/  @P0 BRA `(.L_x_82) ;  /* 0x0000000000280947 */ /* 0x000fea0003800000 */
[----:B------:R-:W-:-:S04]  /*8ce0*/  SHF.L.U32 R3, R0, 0x1, RZ ;  /* 0x0000000100037819 */ /* 0x000fc800000006ff */
[----:B------:R-:W-:-:S13]  /*8cf0*/  ISETP.NE.AND P0, PT, R3, RZ, PT ;  /* 0x000000ff0300720c */ /* 0x000fda0003f05270 */
[----:B------:R-:W-:Y:S01]  /*8d00*/  @P0 FFMA R21, R0, 1.84467440737095516160e+19, RZ ;  /* 0x5f80000000150823 */ /* 0x000fe200000000ff */
[----:B------:R-:W-:Y:S08]  /*8d10*/  @!P0 MUFU.RCP R7, R0 ;  /* 0x0000000000078308 */ /* 0x000ff00000001000 */
[----:B------:R-:W1:Y:S02]  /*8d20*/  @P0 MUFU.RCP R24, R21 ;  /* 0x0000001500180308 */ /* 0x000e640000001000 */
[----:B-1----:R-:W-:-:S04]  /*8d30*/  @P0 FFMA R3, R21, R24, -1 ;  /* 0xbf80000015030423 */ /* 0x002fc80000000018 */
[----:B------:R-:W-:-:S04]  /*8d40*/  @P0 FADD.FTZ R3, -R3, -RZ ;  /* 0x800000ff03030221 */ /* 0x000fc80000010100 */
[----:B------:R-:W-:-:S04]  /*8d50*/  @P0 FFMA R3, R24, R3, R24 ;  /* 0x0000000318030223 */ /* 0x000fc80000000018 */
[----:B------:R-:W-:Y:S01]  /*8d60*/  @P0 FFMA R7, R3, 1.84467440737095516160e+19, RZ ;  /* 0x5f80000003070823 */ /* 0x000fe200000000ff */
[----:B------:R-:W-:Y:S06]  /*8d70*/  BRA `(.L_x_83) ;  /* 0x0000000000887947 */ /* 0x000fec0003800000 */
.L_x_82:
[----:B------:R-:W-:-:S05]  /*8d80*/  VIADD R27, R3, 0xffffff03 ;  /* 0xffffff03031b7836 */ /* 0x000fca0000000000 */
[----:B------:R-:W-:-:S13]  /*8d90*/  ISETP.GT.U32.AND P0, PT, R27, 0x1, PT ;  /* 0x000000011b00780c */ /* 0x000fda0003f04070 */
[----:B------:R-:W-:Y:S05]  /*8da0*/  @P0 BRA `(.L_x_84) ;  /* 0x0000000000780947 */ /* 0x000fea0003800000 */
[----:B------:R-:W-:Y:S02]  /*8db0*/  LOP3.LUT R7, R0, 0x7fffff, RZ, 0xc0, !PT ;  /* 0x007fffff00077812 */ /* 0x000fe400078ec0ff */
[----:B------:R-:W-:Y:S02]  /*8dc0*/  MOV R26, 0x3 ;  /* 0x00000003001a7802 */ /* 0x000fe40000000f00 */
[----:B------:R-:W-:Y:S02]  /*8dd0*/  LOP3.LUT R7, R7, 0x3f800000, RZ, 0xfc, !PT ;  /* 0x3f80000007077812 */ /* 0x000fe400078efcff */
[----:B------:R-:W-:Y:S02]  /*8de0*/  SHF.L.U32 R26, R26, R27, RZ ;  /* 0x0000001b1a1a7219 */ /* 0x000fe400000006ff */
[----:B------:R-:W1:Y:S02]  /*8df0*/  MUFU.RCP R24, R7 ;  /* 0x0000000700187308 */ /* 0x000e640000001000 */
[----:B-1----:R-:W-:-:S04]  /*8e00*/  FFMA R21, R7, R24, -1 ;  /* 0xbf80000007157423 */ /* 0x002fc80000000018 */
[----:B------:R-:W-:-:S04]  /*8e10*/  FADD.FTZ R21, -R21, -RZ ;  /* 0x800000ff15157221 */ /* 0x000fc80000010100 */
[CCC-:B------:R-:W-:Y:S01]  /*8e20*/  FFMA.RM R25, R24.reuse, R21.reuse, R24.reuse ;  /* 0x0000001518197223 */ /* 0x1c0fe20000004018 */
[----:B------:R-:W-:-:S04]  /*8e30*/  FFMA.RP R24, R24, R21, R24 ;  /* 0x0000001518187223 */ /* 0x000fc80000008018 */
[C---:B------:R-:W-:Y:S02]  /*8e40*/  LOP3.LUT R21, R25.reuse, 0x7fffff, RZ, 0xc0, !PT ;  /* 0x007fffff19157812 */ /* 0x040fe400078ec0ff */
[----:B------:R-:W-:Y:S02]  /*8e50*/  FSETP.NEU.FTZ.AND P0, PT, R25, R24, PT ;  /* 0x000000181900720b */ /* 0x000fe40003f1d000 */
[----:B------:R-:W-:Y:S02]  /*8e60*/  LOP3.LUT R21, R21, 0x800000, RZ, 0xfc, !PT ;  /* 0x0080000015157812 */ /* 0x000fe400078efcff */
[----:B------:R-:W-:Y:S02]  /*8e70*/  SEL R24, RZ, 0xffffffff, !P0 ;  /* 0xffffffffff187807 */ /* 0x000fe40004000000 */
[----:B------:R-:W-:Y:S02]  /*8e80*/  LOP3.LUT R26, R26, R21, RZ, 0xc0, !PT ;  /* 0x000000151a1a7212 */ /* 0x000fe400078ec0ff */
[----:B------:R-:W-:-:S02]  /*8e90*/  IADD3 R24, -R24, RZ, RZ ;  /* 0x000000ff18187210 */ /* 0x000fc40007ffe1ff */
[-C--:B------:R-:W-:Y:S02]  /*8ea0*/  SHF.R.U32.HI R26, RZ, R27.reuse, R26 ;  /* 0x0000001bff1a7219 */ /* 0x080fe4000001161a */
[----:B------:R-:W-:Y:S02]  /*8eb0*/  LOP3.LUT P1, RZ, R24, R27, R21, 0xf8, !PT ;  /* 0x0000001b18ff7212 */ /* 0x000fe4000782f815 */
[C---:B------:R-:W-:Y:S02]  /*8ec0*/  LOP3.LUT P0, RZ, R26.reuse, 0x1, RZ, 0xc0, !PT ;  /* 0x000000011aff7812 */ /* 0x040fe4000780c0ff */
[----:B------:R-:W-:Y:S02]  /*8ed0*/  LOP3.LUT P2, RZ, R26, 0x2, RZ, 0xc0, !PT ;  /* 0x000000021aff7812 */ /* 0x000fe4000784c0ff */
[----:B------:R-:W-:Y:S02]  /*8ee0*/  IADD3 R24, R3, -0xfc, RZ ;  /* 0xffffff0403187810 */ /* 0x000fe40007ffe0ff */
[----:B------:R-:W-:-:S02]  /*8ef0*/  PLOP3.LUT P0, PT, P0, P1, P2, 0xe0, 0x0 ;  /* 0x000000000000781c */ /* 0x000fc40000703c20 */
[----:B------:R-:W-:Y:S02]  /*8f00*/  LOP3.LUT P1, RZ, R0, 0x7fffff, RZ, 0xc0, !PT ;  /* 0x007fffff00ff7812 */ /* 0x000fe4000782c0ff */
[----:B------:R-:W-:-:S05]  /*8f10*/  SEL R7, RZ, 0x1, !P0 ;  /* 0x00000001ff077807 */ /* 0x000fca0004000000 */
[----:B------:R-:W-:-:S05]  /*8f20*/  IMAD.MOV R7, RZ, RZ, -R7 ;  /* 0x000000ffff077224 */ /* 0x000fca00078e0a07 */
[----:B------:R-:W-:Y:S02]  /*8f30*/  ISETP.GE.AND P0, PT, R7, RZ, PT ;  /* 0x000000ff0700720c */ /* 0x000fe40003f06270 */
[----:B------:R-:W-:-:S11]  /*8f40*/  SHF.R.U32.HI R7, RZ, R24, R21 ;  /* 0x00000018ff077219 */ /* 0x000fd60000011615 */
[----:B------:R-:W-:-:S05]  /*8f50*/  @!P0 IADD3 R7, R7, 0x1, RZ ;  /* 0x0000000107078810 */ /* 0x000fca0007ffe0ff */
[----:B------:R-:W-:-:S05]  /*8f60*/  @!P1 IMAD.SHL.U32 R7, R7, 0x2, RZ ;  /* 0x0000000207079824 */ /* 0x000fca00078e00ff */
[----:B------:R-:W-:Y:S01]  /*8f70*/  LOP3.LUT R7, R7, 0x80000000, R0, 0xf8, !PT ;  /* 0x8000000007077812 */ /* 0x000fe200078ef800 */
[----:B------:R-:W-:Y:S06]  /*8f80*/  BRA `(.L_x_83) ;  /* 0x0000000000047947 */ /* 0x000fec0003800000 */
.L_x_84:
[----:B------:R1:W2:Y:S02]  /*8f90*/  MUFU.RCP R7, R0 ;  /* 0x0000000000077308 */ /* 0x0002a40000001000 */
.L_x_83:
[----:B------:R-:W-:Y:S05]  /*8fa0*/  BSYNC B2 ;  /* 0x0000000000027941 */ /* 0x000fea0003800000 */
.L_x_81:
[----:B--2---:R-:W-:Y:S02]  /*8fb0*/  MOV R3, R7 ;  /* 0x0000000700037202 */ /* 0x004fe40000000f00 */
[----:B------:R-:W-:-:S04]  /*8fc0*/  MOV R7, 0x0 ;  /* 0x0000000000077802 */ /* 0x000fc80000000f00 */
[----:B-1----:R-:W-:Y:S05]  /*8fd0*/  RET.REL.NODEC R6 `(_ZN7cutlass13device_kernelINS_4fmha6kernel13FmhaKernelTmaINS1_10collective15FmhaMainloopTmaINS_10bfloat16_tEfN4cute5tupleIJNS7_1CILi64EEESA_NS9_ILi112EEEEEENS4_13DefaultFusionEJEEENS4_15FmhaFwdEpilogueIS6_fNS8_IJSA_SB_SA_EEEEEJEEEEEvNT_6ParamsE) ;  /* 0xffffff7006087950 */ /* 0x002fea0003c3ffff */
.L_x_85:
[----:B------:R-:W-:-:S00]  /*8fe0*/  BRA `(.L_x_85) ;  /* 0xfffffffc00fc7947 */ /* 0x000fc0000383ffff */
[----:B------:R-:W-:-:S00]  /*8ff0*/  NOP ;  /* 0x0000000000007918 */ /* 0x000fc00000000000 */
        /* <DEDUP_REMOVED lines=8> */
.L_x_86:


//--------------------- .nv.global.init           --------------------------
	.section	.nv.global.init,"aw",@progbits
.nv.global.init:
	.type		$str$23,@object
	.size		$str$23,($str$24 - $str$23)
$str$23:
        /*0000*/ 	.byte	0x28, 0x61, 0x64, 0x64, 0x72, 0x65, 0x73, 0x73, 0x20, 0x26, 0x20, 0x6d, 0x61, 0x73, 0x6b, 0x29
        /*0010*/ 	.byte	0x20, 0x3d, 0x3d, 0x20, 0x30, 0x00
	.type		$str$24,@object
	.size		$str$24,(__unnamed_1 - $str$24)
$str$24:
        /*0016*/ 	.byte	0x2f, 0x74, 0x6d, 0x70, 0x2f, 0x63, 0x75, 0x74, 0x6c, 0x61, 0x73, 0x73, 0x5f, 0x73, 0x77, 0x65
        /*0026*/ 	.byte	0x65, 0x70, 0x5f, 0x73, 0x72, 0x63, 0x2f, 0x69, 0x6e, 0x63, 0x6c, 0x75, 0x64, 0x65, 0x2f, 0x63
        /*0036*/ 	.byte	0x75, 0x74, 0x65, 0x2f, 0x70, 0x6f, 0x69, 0x6e, 0x74, 0x65, 0x72, 0x5f, 0x66, 0x6c, 0x61, 0x67
        /*0046*/ 	.byte	0x67, 0x65, 0x64, 0x2e, 0x68, 0x70, 0x70, 0x00
	.type		__unnamed_1,@object
	.size		__unnamed_1,(__unnamed_2 - __unnamed_1)
__unnamed_1:
        /*004e*/ 	.byte	0x61, 0x75, 0x74, 0x6f, 0x20, 0x63, 0x75, 0x74, 0x65, 0x3a, 0x3a, 0x61, 0x73, 0x5f, 0x70, 0x6f
        /* <DEDUP_REMOVED lines=27> */
        /*020e*/ 	.byte	0x31, 0x30, 0x32, 0x34, 0x3e, 0x3e, 0x3e, 0x3e, 0x3e, 0x5d, 0x00
	.type		__unnamed_2,@object
	.size		__unnamed_2,(.L_1 - __unnamed_2)
__unnamed_2:
        /* <DEDUP_REMOVED lines=29> */
.L_1:


//--------------------- .nv.shared._ZN7cutlass13device_kernelINS_4fmha6kernel13FmhaKernelTmaINS1_10collective15FmhaMainloopTmaINS_10bfloat16_tEfN4cute5tupleIJNS7_1CILi64EEESA_NS9_ILi112EEEEEENS4_13DefaultFusionEJEEENS4_15FmhaFwdEpilogueIS6_fNS8_IJSA_SB_SA_EEEEEJEEEEEvNT_6ParamsE --------------------------
	.section	.nv.shared._ZN7cutlass13device_kernelINS_4fmha6kernel13FmhaKernelTmaINS1_10collective15FmhaMainloopTmaINS_10bfloat16_tEfN4cute5tupleIJNS7_1CILi64EEESA_NS9_ILi112EEEEEENS4_13DefaultFusionEJEEENS4_15FmhaFwdEpilogueIS6_fNS8_IJSA_SB_SA_EEEEEJEEEEEvNT_6ParamsE,"aw",@nobits
	.sectionflags	@""
	.align	16
	.zero		1024


//--------------------- .nv.shared.reserved.0     --------------------------
	.section	.nv.shared.reserved.0,"aw",@nobits
	.weak		__nv_reservedSMEM_offset_0_alias
	.size		__nv_reservedSMEM_offset_0_alias, 0, 0
	.other		__nv_reservedSMEM_offset_0_alias,@"STO_CUDA_RESERVED_SHARED STV_DEFAULT"
__nv_reservedSMEM_offset_0_alias:
	.zero		0


//--------------------- .nv.global                --------------------------
	.section	.nv.global,"aw",@nobits
.nv.global:
	.type		_ZN39_INTERNAL_a1427e56_4_k_cu_70920582_28114cute1_E,@object
	.size		_ZN39_INTERNAL_a1427e56_4_k_cu_70920582_28114cute1_E,(_ZN39_INTERNAL_a1427e56_4_k_cu_70920582_28114cuda3std3__45__cpo6cbeginE - _ZN39_INTERNAL_a1427e56_4_k_cu_70920582_28114cute1_E)
_ZN39_INTERNAL_a1427e56_4_k_cu_70920582_28114cute1_E:
	.zero		1
	.type		_ZN39_INTERNAL_a1427e56_4_k_cu_70920582_28114cuda3std3__45__cpo6cbeginE,@object
	.size		_ZN39_INTERNAL_a1427e56_4_k_cu_70920582_28114cuda3std3__45__cpo6cbeginE,(_ZN39_INTERNAL_a1427e56_4_k_cu_70920582_28114cuda3std3__48in_placeE - _ZN39_INTERNAL_a1427e56_4_k_cu_70920582_28114cuda3std3__45__cpo6cbeginE)
_ZN39_INTERNAL_a1427e56_4_k_cu_70920582_28114cuda3std3__45__cpo6cbeginE:
	.zero		1
	.type		_ZN39_INTERNAL_a1427e56_4_k_cu_70920582_28114cuda3std3__48in_placeE,@object
	.size		_ZN39_INTERNAL_a1427e56_4_k_cu_70920582_28114cuda3std3__48in_placeE,(_ZN39_INTERNAL_a1427e56_4_k_cu_70920582_28114cuda3std6ranges3__45__cpo9iter_moveE - _ZN39_INTERNAL_a1427e56_4_k_cu_70920582_28114cuda3std3__48in_placeE)
_ZN39_INTERNAL_a1427e56_4_k_cu_70920582_28114cuda3std3__48in_placeE:
	.zero		1
	.type		_ZN39_INTERNAL_a1427e56_4_k_cu_70920582_28114cuda3std6ranges3__45__cpo9iter_moveE,@object
	.size		_ZN39_INTERNAL_a1427e56_4_k_cu_70920582_28114cuda3std6ranges3__45__cpo9iter_moveE,(_ZN39_INTERNAL_a1427e56_4_k_cu_70920582_28114cuda3std3__45__cpo5beginE - _ZN39_INTERNAL_a1427e56_4_k_cu_70920582_28114cuda3std6ranges3__45__cpo9iter_moveE)
_ZN39_INTERNAL_a1427e56_4_k_cu_70920582_28114cuda3std6ranges3__45__cpo9iter_moveE:
	.zero		1
	.type		_ZN39_INTERNAL_a1427e56_4_k_cu_70920582_28114cuda3std3__45__cpo5beginE,@object
	.size		_ZN39_INTERNAL_a1427e56_4_k_cu_70920582_28114cuda3std3__45__cpo5beginE,(_ZN39_INTERNAL_a1427e56_4_k_cu_70920582_28114cuda3std3__441_GLOBAL__N__a1427e56_4_k_cu_70920582_28116ignoreE - _ZN39_INTERNAL_a1427e56_4_k_cu_70920582_28114cuda3std3__45__cpo5beginE)
_ZN39_INTERNAL_a1427e56_4_k_cu_70920582_28114cuda3std3__45__cpo5beginE:
	.zero		1
	.type		_ZN39_INTERNAL_a1427e56_4_k_cu_70920582_28114cuda3std3__441_GLOBAL__N__a1427e56_4_k_cu_70920582_28116ignoreE,@object
	.size		_ZN39_INTERNAL_a1427e56_4_k_cu_70920582_28114cuda3std3__441_GLOBAL__N__a1427e56_4_k_cu_70920582_28116ignoreE,(_ZN39_INTERNAL_a1427e56_4_k_cu_70920582_28114cute7productE - _ZN39_INTERNAL_a1427e56_4_k_cu_70920582_28114cuda3std3__441_GLOBAL__N__a1427e56_4_k_cu_70920582_28116ignoreE)
_ZN39_INTERNAL_a1427e56_4_k_cu_70920582_28114cuda3std3__441_GLOBAL__N__a1427e56_4_k_cu_70920582_28116ignoreE:
	.zero		1
	.type		_ZN39_INTERNAL_a1427e56_4_k_cu_70920582_28114cute7productE,@object
	.size		_ZN39_INTERNAL_a1427e56_4_k_cu_70920582_28114cute7productE,(_ZN39_INTERNAL_a1427e56_4_k_cu_70920582_28114cuda3std3__45__cpo3endE - _ZN39_INTERNAL_a1427e56_4_k_cu_70920582_28114cute7productE)
_ZN39_INTERNAL_a1427e56_4_k_cu_70920582_28114cute7productE:
	.zero		1
	.type		_ZN39_INTERNAL_a1427e56_4_k_cu_70920582_28114cuda3std3__45__cpo3endE,@object
	.size		_ZN39_INTERNAL_a1427e56_4_k_cu_70920582_28114cuda3std3__45__cpo3endE,(_ZN39_INTERNAL_a1427e56_4_k_cu_70920582_28114cuda3std3__419piecewise_constructE - _ZN39_INTERNAL_a1427e56_4_k_cu_70920582_28114cuda3std3__45__cpo3endE)
_ZN39_INTERNAL_a1427e56_4_k_cu_70920582_28114cuda3std3__45__cpo3endE:
	.zero		1
	.type		_ZN39_INTERNAL_a1427e56_4_k_cu_70920582_28114cuda3std3__419piecewise_constructE,@object
	.size		_ZN39_INTERNAL_a1427e56_4_k_cu_70920582_28114cuda3std3__419piecewise_constructE,(_ZN39_INTERNAL_a1427e56_4_k_cu_70920582_28114cuda3std3__45__cpo4cendE - _ZN39_INTERNAL_a1427e56_4_k_cu_70920582_28114cuda3std3__419piecewise_constructE)
_ZN39_INTERNAL_a1427e56_4_k_cu_70920582_28114cuda3std3__419piecewise_constructE:
	.zero		1
	.type		_ZN39_INTERNAL_a1427e56_4_k_cu_70920582_28114cuda3std3__45__cpo4cendE,@object
	.size		_ZN39_INTERNAL_a1427e56_4_k_cu_70920582_28114cuda3std3__45__cpo4cendE,(_ZN39_INTERNAL_a1427e56_4_k_cu_70920582_28114cuda3std6ranges3__45__cpo4swapE - _ZN39_INTERNAL_a1427e56_4_k_cu_70920582_28114cuda3std3__45__cpo4cendE)
_ZN39_INTERNAL_a1427e56_4_k_cu_70920582_28114cuda3std3__45__cpo4cendE:
	.zero		1
	.type		_ZN39_INTERNAL_a1427e56_4_k_cu_70920582_28114cuda3std6ranges3__45__cpo4swapE,@object
	.size		_ZN39_INTERNAL_a1427e56_4_k_cu_70920582_28114cuda3std6ranges3__45__cpo4swapE,(.L_9 - _ZN39_INTERNAL_a1427e56_4_k_cu_70920582_28114cuda3std6ranges3__45__cpo4swapE)
_ZN39_INTERNAL_a1427e56_4_k_cu_70920582_28114cuda3std6ranges3__45__cpo4swapE:
	.zero		1
.L_9:


//--------------------- .nv.constant0._ZN7cutlass13device_kernelINS_4fmha6kernel13FmhaKernelTmaINS1_10collective15FmhaMainloopTmaINS_10bfloat16_tEfN4cute5tupleIJNS7_1CILi64EEESA_NS9_ILi112EEEEEENS4_13DefaultFusionEJEEENS4_15FmhaFwdEpilogueIS6_fNS8_IJSA_SB_SA_EEEEEJEEEEEvNT_6ParamsE --------------------------
	.section	.nv.constant0._ZN7cutlass13device_kernelINS_4fmha6kernel13FmhaKernelTmaINS1_10collective15FmhaMainloopTmaINS_10bfloat16_tEfN4cute5tupleIJNS7_1CILi64EEESA_NS9_ILi112EEEEEENS4_13DefaultFusionEJEEENS4_15FmhaFwdEpilogueIS6_fNS8_IJSA_SB_SA_EEEEEJEEEEEvNT_6ParamsE,"a",@progbits
	.sectionflags	@""
	.align	4
.nv.constant0._ZN7cutlass13device_kernelINS_4fmha6kernel13FmhaKernelTmaINS1_10collective15FmhaMainloopTmaINS_10bfloat16_tEfN4cute5tupleIJNS7_1CILi64EEESA_NS9_ILi112EEEEEENS4_13DefaultFusionEJEEENS4_15FmhaFwdEpilogueIS6_fNS8_IJSA_SB_SA_EEEEEJEEEEEvNT_6ParamsE:
	.zero		2688


//--------------------- SYMBOLS --------------------------

	.type		.nv.reservedSmem.offset0,@object
	.size		.nv.reservedSmem.offset0,0x4
	.type		__assertfail,@function
